// auto-generated by cutlass_sweep.epilogue — config: {"arch": "sm_100", "cluster_m": 2, "cluster_n": 1, "dtype": "bf16", "fusion": "gelu", "tile_k": 64, "tile_m": 128, "tile_n": 128}
#include "cutlass/cutlass.h"
#include "cutlass/gemm/collective/collective_builder.hpp"
#include "cutlass/gemm/device/gemm_universal_adapter.h"
#include "cutlass/gemm/kernel/gemm_universal.hpp"
#include "cutlass/epilogue/collective/collective_builder.hpp"
#include "cutlass/epilogue/fusion/operations.hpp"
#include "cutlass/epilogue/thread/activation.h"

using Elem = cutlass::bfloat16_t;
using Acc  = float;
using TileShape    = cute::Shape<cute::_128, cute::_128, cute::_64>;
using ClusterShape = cute::Shape<cute::_2, cute::_1, cute::_1>;
using FusionOp     = cutlass::epilogue::fusion::LinCombEltAct<cutlass::epilogue::thread::GELU, Elem, Acc>;

using CollectiveEpilogue = typename cutlass::epilogue::collective::CollectiveBuilder<
    cutlass::arch::Sm100, cutlass::arch::OpClassTensorOp,
    TileShape, ClusterShape,
    cutlass::epilogue::collective::EpilogueTileAuto,
    Acc, Acc,
    Elem, cutlass::layout::RowMajor, 128 / cutlass::sizeof_bits<Elem>::value,
    Elem, cutlass::layout::RowMajor, 128 / cutlass::sizeof_bits<Elem>::value,
    cutlass::epilogue::collective::EpilogueScheduleAuto,
    FusionOp
  >::CollectiveOp;

using CollectiveMainloop = typename cutlass::gemm::collective::CollectiveBuilder<
    cutlass::arch::Sm100, cutlass::arch::OpClassTensorOp,
    Elem, cutlass::layout::RowMajor, 128 / cutlass::sizeof_bits<Elem>::value,
    Elem, cutlass::layout::ColumnMajor, 128 / cutlass::sizeof_bits<Elem>::value,
    Acc,
    TileShape, ClusterShape,
    cutlass::gemm::collective::StageCountAutoCarveout<
        static_cast<int>(sizeof(typename CollectiveEpilogue::SharedStorage))>,
    cutlass::gemm::collective::KernelScheduleAuto
  >::CollectiveOp;

using GemmKernel = cutlass::gemm::kernel::GemmUniversal<
    cute::Shape<int,int,int,int>, CollectiveMainloop, CollectiveEpilogue>;
using Gemm = cutlass::gemm::device::GemmUniversalAdapter<GemmKernel>;

auto* _anchor = &cutlass::device_kernel<GemmKernel>;


// ===== COMPILED SASS (sm_100a) =====

	.target	sm_100a

	.elftype	@"ET_EXEC"


//--------------------- .note.nv.tkinfo           --------------------------
	.section	.note.nv.tkinfo,"",@"SHT_NOTE"
	.sectionflags	@"SHF_NOTE_NV_TKINFO"
	.tkinfo
        /*0018*/ 	.word	0x00000002
        /*0030*/ 	.string	""
        /*0030*/ 	.string	"ptxas"
        /*0030*/ 	.string	"Cuda compilation tools, release 13.0, V13.0.88"
        /*0030*/ 	.string	"Build cuda_13.0.r13.0/compiler.36424714_0"
        /*0030*/ 	.string	"-arch sm_100a -m 64 "



//--------------------- .note.nv.cuinfo           --------------------------
	.section	.note.nv.cuinfo,"",@"SHT_NOTE"
	.sectionflags	@"SHF_NOTE_NV_CUINFO"
        /*0018*/ 	.short	0x0002
        /*001a*/ 	.short	0x0064
        /*001c*/ 	.short	0x0082
	.zero		2


//--------------------- .nv.info                  --------------------------
	.section	.nv.info,"",@"SHT_CUDA_INFO"
	.align	4


	//----- nvinfo : EIATTR_REGCOUNT
	.align		4
        /*0000*/ 	.byte	0x04, 0x2f
        /*0002*/ 	.short	(.L_19 - .L_18)
	.align		4
.L_18:
        /*0004*/ 	.word	index@(_ZN7cutlass13device_kernelINS_4gemm6kernel13GemmUniversalIN4cute5tupleIJiiiiEEENS1_10collective13CollectiveMmaINS1_35MainloopSm100TmaUmmaWarpSpecializedILi13ELi2ELi4ENS5_IJNS4_1CILi2EEENSA_ILi1EEESC_EEEEENS5_IJNSA_ILi128EEESF_NSA_ILi64EEEEEENS_10bfloat16_tENS5_IJlSC_lEEESI_SJ_NS4_8TiledMMAINS4_8MMA_AtomIJNS4_26SM100_MMA_F16BF16_2x1SM_SSISI_SI_fLi128ELi128ELNS4_4UMMA5MajorE0ELSO_0ELNSN_7ScaleInE0ELSP_0EEEEEENS4_6LayoutINS5_IJSC_SC_SC_EEENS5_IJNSA_ILi0EEESU_SU_EEEEENS5_IJNS4_10UnderscoreESX_SX_EEEEENS4_18SM100_TMA_2SM_LOADENS4_14ComposedLayoutINS4_7SwizzleILi3ELi4ELi3EEENS4_18smem_ptr_flag_bitsILi16EEENSS_INS5_IJNSA_ILi8EEESG_EEENS5_IJSG_SC_EEEEEEEvNS4_8identityES10_S1A_vS1B_EENS_8epilogue10collective18CollectiveEpilogueINS1D_23Sm100TmaWarpSpecializedILi4ELi2ELi16ELb1ELb0EEEJNS5_IJSG_SF_SG_EEENS5_IJNSS_ISG_SC_EENSS_INS5_IJNSA_ILi16EEESB_EEENS5_IJSC_SG_EEEEEEEESI_SJ_SI_SJ_NS1D_6fusion15FusionCallbacksIS1H_NS1P_13LinCombEltActINS1D_6thread4GELUESI_fSI_fLNS_15FloatRoundStyleE2EEES1I_S1O_JEEENS4_5SM1004TMEM4LOAD26SM100_TMEM_LOAD_32dp32b16xENS4_13SM90_TMA_LOADENS11_INS12_ILi1ELi4ELi3EEES15_NSS_INS5_IJS16_S1K_EEENS5_IJS1K_SC_EEEEEEENS4_39AutoVectorizingCopyWithAssumedAlignmentILi128EEENS4_14SM90_TMA_STOREES26_S28_S28_EEEvvEEEEvNT_6ParamsE)
        /*0008*/ 	.word	0x0000005d


	//----- nvinfo : EIATTR_FRAME_SIZE
	.align		4
.L_19:
        /*000c*/ 	.byte	0x04, 0x11
        /*000e*/ 	.short	(.L_21 - .L_20)
	.align		4
.L_20:
        /*0010*/ 	.word	index@($__internal_2_$__cuda_sm10x_tcgen05_guardrail_trap_unallocated_columns_being_dealloced)
        /*0014*/ 	.word	0x00000000


	//----- nvinfo : EIATTR_FRAME_SIZE
	.align		4
.L_21:
        /*0018*/ 	.byte	0x04, 0x11
        /*001a*/ 	.short	(.L_23 - .L_22)
	.align		4
.L_22:
        /*001c*/ 	.word	index@($__internal_1_$__cuda_sm10x_tcgen05_guardrail_trap_phase_invalid_during_alloc)
        /*0020*/ 	.word	0x00000000


	//----- nvinfo : EIATTR_FRAME_SIZE
	.align		4
.L_23:
        /*0024*/ 	.byte	0x04, 0x11
        /*0026*/ 	.short	(.L_25 - .L_24)
	.align		4
.L_24:
        /*0028*/ 	.word	index@($__internal_0_$__cuda_sm10x_tcgen05_guardrail_trap_col_being_dealloced_not_returned_by_alloc)
        /*002c*/ 	.word	0x00000000


	//----- nvinfo : EIATTR_FRAME_SIZE
	.align		4
.L_25:
        /*0030*/ 	.byte	0x04, 0x11
        /*0032*/ 	.short	(.L_27 - .L_26)
	.align		4
.L_26:
        /*0034*/ 	.word	index@(_ZN7cutlass13device_kernelINS_4gemm6kernel13GemmUniversalIN4cute5tupleIJiiiiEEENS1_10collective13CollectiveMmaINS1_35MainloopSm100TmaUmmaWarpSpecializedILi13ELi2ELi4ENS5_IJNS4_1CILi2EEENSA_ILi1EEESC_EEEEENS5_IJNSA_ILi128EEESF_NSA_ILi64EEEEEENS_10bfloat16_tENS5_IJlSC_lEEESI_SJ_NS4_8TiledMMAINS4_8MMA_AtomIJNS4_26SM100_MMA_F16BF16_2x1SM_SSISI_SI_fLi128ELi128ELNS4_4UMMA5MajorE0ELSO_0ELNSN_7ScaleInE0ELSP_0EEEEEENS4_6LayoutINS5_IJSC_SC_SC_EEENS5_IJNSA_ILi0EEESU_SU_EEEEENS5_IJNS4_10UnderscoreESX_SX_EEEEENS4_18SM100_TMA_2SM_LOADENS4_14ComposedLayoutINS4_7SwizzleILi3ELi4ELi3EEENS4_18smem_ptr_flag_bitsILi16EEENSS_INS5_IJNSA_ILi8EEESG_EEENS5_IJSG_SC_EEEEEEEvNS4_8identityES10_S1A_vS1B_EENS_8epilogue10collective18CollectiveEpilogueINS1D_23Sm100TmaWarpSpecializedILi4ELi2ELi16ELb1ELb0EEEJNS5_IJSG_SF_SG_EEENS5_IJNSS_ISG_SC_EENSS_INS5_IJNSA_ILi16EEESB_EEENS5_IJSC_SG_EEEEEEEESI_SJ_SI_SJ_NS1D_6fusion15FusionCallbacksIS1H_NS1P_13LinCombEltActINS1D_6thread4GELUESI_fSI_fLNS_15FloatRoundStyleE2EEES1I_S1O_JEEENS4_5SM1004TMEM4LOAD26SM100_TMEM_LOAD_32dp32b16xENS4_13SM90_TMA_LOADENS11_INS12_ILi1ELi4ELi3EEES15_NSS_INS5_IJS16_S1K_EEENS5_IJS1K_SC_EEEEEEENS4_39AutoVectorizingCopyWithAssumedAlignmentILi128EEENS4_14SM90_TMA_STOREES26_S28_S28_EEEvvEEEEvNT_6ParamsE)
        /*0038*/ 	.word	0x00000000


	//----- nvinfo : EIATTR_MIN_STACK_SIZE
	.align		4
.L_27:
        /*003c*/ 	.byte	0x04, 0x12
        /*003e*/ 	.short	(.L_29 - .L_28)
	.align		4
.L_28:
        /*0040*/ 	.word	index@(_ZN7cutlass13device_kernelINS_4gemm6kernel13GemmUniversalIN4cute5tupleIJiiiiEEENS1_10collective13CollectiveMmaINS1_35MainloopSm100TmaUmmaWarpSpecializedILi13ELi2ELi4ENS5_IJNS4_1CILi2EEENSA_ILi1EEESC_EEEEENS5_IJNSA_ILi128EEESF_NSA_ILi64EEEEEENS_10bfloat16_tENS5_IJlSC_lEEESI_SJ_NS4_8TiledMMAINS4_8MMA_AtomIJNS4_26SM100_MMA_F16BF16_2x1SM_SSISI_SI_fLi128ELi128ELNS4_4UMMA5MajorE0ELSO_0ELNSN_7ScaleInE0ELSP_0EEEEEENS4_6LayoutINS5_IJSC_SC_SC_EEENS5_IJNSA_ILi0EEESU_SU_EEEEENS5_IJNS4_10UnderscoreESX_SX_EEEEENS4_18SM100_TMA_2SM_LOADENS4_14ComposedLayoutINS4_7SwizzleILi3ELi4ELi3EEENS4_18smem_ptr_flag_bitsILi16EEENSS_INS5_IJNSA_ILi8EEESG_EEENS5_IJSG_SC_EEEEEEEvNS4_8identityES10_S1A_vS1B_EENS_8epilogue10collective18CollectiveEpilogueINS1D_23Sm100TmaWarpSpecializedILi4ELi2ELi16ELb1ELb0EEEJNS5_IJSG_SF_SG_EEENS5_IJNSS_ISG_SC_EENSS_INS5_IJNSA_ILi16EEESB_EEENS5_IJSC_SG_EEEEEEEESI_SJ_SI_SJ_NS1D_6fusion15FusionCallbacksIS1H_NS1P_13LinCombEltActINS1D_6thread4GELUESI_fSI_fLNS_15FloatRoundStyleE2EEES1I_S1O_JEEENS4_5SM1004TMEM4LOAD26SM100_TMEM_LOAD_32dp32b16xENS4_13SM90_TMA_LOADENS11_INS12_ILi1ELi4ELi3EEES15_NSS_INS5_IJS16_S1K_EEENS5_IJS1K_SC_EEEEEEENS4_39AutoVectorizingCopyWithAssumedAlignmentILi128EEENS4_14SM90_TMA_STOREES26_S28_S28_EEEvvEEEEvNT_6ParamsE)
        /*0044*/ 	.word	0x00000000
.L_29:


//--------------------- .nv.compat                --------------------------
	.section	.nv.compat,"",@"SHT_CUDA_COMPAT_INFO"
	.align	4
        /*0000*/ 	.byte	0x02, 0x09, 0x01, 0x00, 0x02, 0x02, 0x02, 0x00, 0x02, 0x05, 0x05, 0x00, 0x03, 0x07, 0x01, 0x01
        /*0010*/ 	.byte	0x02, 0x03, 0x01, 0x00, 0x02, 0x06, 0x01, 0x00, 0x04, 0x0b, 0x08, 0x00, 0x01, 0x00, 0x00, 0x00
        /*0020*/ 	.byte	0x00, 0x00, 0x00, 0x00


//--------------------- .nv.info._ZN7cutlass13device_kernelINS_4gemm6kernel13GemmUniversalIN4cute5tupleIJiiiiEEENS1_10collective13CollectiveMmaINS1_35MainloopSm100TmaUmmaWarpSpecializedILi13ELi2ELi4ENS5_IJNS4_1CILi2EEENSA_ILi1EEESC_EEEEENS5_IJNSA_ILi128EEESF_NSA_ILi64EEEEEENS_10bfloat16_tENS5_IJlSC_lEEESI_SJ_NS4_8TiledMMAINS4_8MMA_AtomIJNS4_26SM100_MMA_F16BF16_2x1SM_SSISI_SI_fLi128ELi128ELNS4_4UMMA5MajorE0ELSO_0ELNSN_7ScaleInE0ELSP_0EEEEEENS4_6LayoutINS5_IJSC_SC_SC_EEENS5_IJNSA_ILi0EEESU_SU_EEEEENS5_IJNS4_10UnderscoreESX_SX_EEEEENS4_18SM100_TMA_2SM_LOADENS4_14ComposedLayoutINS4_7SwizzleILi3ELi4ELi3EEENS4_18smem_ptr_flag_bitsILi16EEENSS_INS5_IJNSA_ILi8EEESG_EEENS5_IJSG_SC_EEEEEEEvNS4_8identityES10_S1A_vS1B_EENS_8epilogue10collective18CollectiveEpilogueINS1D_23Sm100TmaWarpSpecializedILi4ELi2ELi16ELb1ELb0EEEJNS5_IJSG_SF_SG_EEENS5_IJNSS_ISG_SC_EENSS_INS5_IJNSA_ILi16EEESB_EEENS5_IJSC_SG_EEEEEEEESI_SJ_SI_SJ_NS1D_6fusion15FusionCallbacksIS1H_NS1P_13LinCombEltActINS1D_6thread4GELUESI_fSI_fLNS_15FloatRoundStyleE2EEES1I_S1O_JEEENS4_5SM1004TMEM4LOAD26SM100_TMEM_LOAD_32dp32b16xENS4_13SM90_TMA_LOADENS11_INS12_ILi1ELi4ELi3EEES15_NSS_INS5_IJS16_S1K_EEENS5_IJS1K_SC_EEEEEEENS4_39AutoVectorizingCopyWithAssumedAlignmentILi128EEENS4_14SM90_TMA_STOREES26_S28_S28_EEEvvEEEEvNT_6ParamsE --------------------------
	.section	.nv.info._ZN7cutlass13device_kernelINS_4gemm6kernel13GemmUniversalIN4cute5tupleIJiiiiEEENS1_10collective13CollectiveMmaINS1_35MainloopSm100TmaUmmaWarpSpecializedILi13ELi2ELi4ENS5_IJNS4_1CILi2EEENSA_ILi1EEESC_EEEEENS5_IJNSA_ILi128EEESF_NSA_ILi64EEEEEENS_10bfloat16_tENS5_IJlSC_lEEESI_SJ_NS4_8TiledMMAINS4_8MMA_AtomIJNS4_26SM100_MMA_F16BF16_2x1SM_SSISI_SI_fLi128ELi128ELNS4_4UMMA5MajorE0ELSO_0ELNSN_7ScaleInE0ELSP_0EEEEEENS4_6LayoutINS5_IJSC_SC_SC_EEENS5_IJNSA_ILi0EEESU_SU_EEEEENS5_IJNS4_10UnderscoreESX_SX_EEEEENS4_18SM100_TMA_2SM_LOADENS4_14ComposedLayoutINS4_7SwizzleILi3ELi4ELi3EEENS4_18smem_ptr_flag_bitsILi16EEENSS_INS5_IJNSA_ILi8EEESG_EEENS5_IJSG_SC_EEEEEEEvNS4_8identityES10_S1A_vS1B_EENS_8epilogue10collective18CollectiveEpilogueINS1D_23Sm100TmaWarpSpecializedILi4ELi2ELi16ELb1ELb0EEEJNS5_IJSG_SF_SG_EEENS5_IJNSS_ISG_SC_EENSS_INS5_IJNSA_ILi16EEESB_EEENS5_IJSC_SG_EEEEEEEESI_SJ_SI_SJ_NS1D_6fusion15FusionCallbacksIS1H_NS1P_13LinCombEltActINS1D_6thread4GELUESI_fSI_fLNS_15FloatRoundStyleE2EEES1I_S1O_JEEENS4_5SM1004TMEM4LOAD26SM100_TMEM_LOAD_32dp32b16xENS4_13SM90_TMA_LOADENS11_INS12_ILi1ELi4ELi3EEES15_NSS_INS5_IJS16_S1K_EEENS5_IJS1K_SC_EEEEEEENS4_39AutoVectorizingCopyWithAssumedAlignmentILi128EEENS4_14SM90_TMA_STOREES26_S28_S28_EEEvvEEEEvNT_6ParamsE,"",@"SHT_CUDA_INFO"
	.sectionflags	@""
	.align	4


	//----- nvinfo : EIATTR_CUDA_API_VERSION
	.align		4
        /*0000*/ 	.byte	0x04, 0x37
        /*0002*/ 	.short	(.L_31 - .L_30)
.L_30:
        /*0004*/ 	.word	0x00000082


	//----- nvinfo : EIATTR_KPARAM_INFO
	.align		4
.L_31:
        /*0008*/ 	.byte	0x04, 0x17
        /*000a*/ 	.short	(.L_33 - .L_32)
.L_32:
        /*000c*/ 	.word	0x00000000
        /*0010*/ 	.short	0x0000
        /*0012*/ 	.short	0x0000
        /*0014*/ 	.byte	0x00, 0xf0, 0x01, 0x20


	//----- nvinfo : EIATTR_AT_ENTRY_FRAGMENTS
	.align		4
.L_33:
        /*0018*/ 	.byte	0x04, 0x4f
        /*001a*/ 	.short	(.L_35 - .L_34)


	//   ....[0]....
.L_34:
        /*001c*/ 	.word	0x00000007


	//----- nvinfo : EIATTR_RESERVED_SMEM_USED
	.align		4
.L_35:
        /*0020*/ 	.byte	0x01, 0x41
	.zero		2


	//----- nvinfo : EIATTR_SPARSE_MMA_MASK
	.align		4
        /*0024*/ 	.byte	0x03, 0x50
        /*0026*/ 	.short	0x0000


	//----- nvinfo : EIATTR_TCGEN05_2CTA_USED
	.align		4
        /*0028*/ 	.byte	0x01, 0x52
	.zero		2


	//----- nvinfo : EIATTR_MAXREG_COUNT
	.align		4
        /*002c*/ 	.byte	0x03, 0x1b
        /*002e*/ 	.short	0x00ff


	//----- nvinfo : EIATTR_NUM_BARRIERS
	.align		4
        /*0030*/ 	.byte	0x02, 0x4c
        /*0032*/ 	.byte	0x07
	.zero		1


	//----- nvinfo : EIATTR_EXTERNS
	.align		4
        /*0034*/ 	.byte	0x04, 0x0f
        /*0036*/ 	.short	(.L_37 - .L_36)


	//   ....[0]....
	.align		4
.L_36:
        /*0038*/ 	.word	index@(__assertfail)


	//----- nvinfo : EIATTR_MERCURY_ISA_VERSION
	.align		4
.L_37:
        /*003c*/ 	.byte	0x03, 0x5f
        /*003e*/ 	.short	0x0101


	//----- nvinfo : EIATTR_INT_WARP_WIDE_INSTR_OFFSETS
	.align		4
        /*0040*/ 	.byte	0x04, 0x31
        /*0042*/ 	.short	(.L_39 - .L_38)


	//   ....[0]....
.L_38:
        /*0044*/ 	.word	0x00000e30


	//   ....[1]....
        /*0048*/ 	.word	0x00000ed0


	//   ....[2]....
        /*004c*/ 	.word	0x000021e0


	//   ....[3]....
        /*0050*/ 	.word	0x000045c0


	//   ....[4]....
        /*0054*/ 	.word	0x000045f0


	//   ....[5]....
        /*0058*/ 	.word	0x00004640


	//   ....[6]....
        /*005c*/ 	.word	0x00004f60


	//   ....[7]....
        /*0060*/ 	.word	0x00004f80


	//   ....[8]....
        /*0064*/ 	.word	0x00005060


	//   ....[9]....
        /*0068*/ 	.word	0x00005120


	//   ....[10]....
        /*006c*/ 	.word	0x00005140


	//   ....[11]....
        /*0070*/ 	.word	0x00005210


	//   ....[12]....
        /*0074*/ 	.word	0x00005300


	//   ....[13]....
        /*0078*/ 	.word	0x00005320


	//   ....[14]....
        /*007c*/ 	.word	0x00005420


	//   ....[15]....
        /*0080*/ 	.word	0x000055d0


	//   ....[16]....
        /*0084*/ 	.word	0x000055e0


	//   ....[17]....
        /*0088*/ 	.word	0x00005770


	//   ....[18]....
        /*008c*/ 	.word	0x000066c0


	//----- nvinfo : EIATTR_COOP_GROUP_MASK_REGIDS
	.align		4
.L_39:
        /*0090*/ 	.byte	0x04, 0x29
        /*0092*/ 	.short	(.L_41 - .L_40)


	//   ....[0]....
.L_40:
        /*0094*/ 	.word	0xffffffff


	//   ....[1]....
        /*0098*/ 	.word	0xffffffff


	//   ....[2]....
        /*009c*/ 	.word	0xffffffff


	//   ....[3]....
        /*00a0*/ 	.word	0xffffffff


	//   ....[4]....
        /*00a4*/ 	.word	0xffffffff


	//   ....[5]....
        /*00a8*/ 	.word	0xffffffff


	//   ....[6]....
        /*00ac*/ 	.word	0xffffffff


	//   ....[7]....
        /*00b0*/ 	.word	0xffffffff


	//   ....[8]....
        /*00b4*/ 	.word	0xffffffff


	//   ....[9]....
        /*00b8*/ 	.word	0xffffffff


	//   ....[10]....
        /*00bc*/ 	.word	0xffffffff


	//   ....[11]....
        /*00c0*/ 	.word	0xffffffff


	//   ....[12]....
        /*00c4*/ 	.word	0xffffffff


	//   ....[13]....
        /*00c8*/ 	.word	0xffffffff


	//----- nvinfo : EIATTR_COOP_GROUP_INSTR_OFFSETS
	.align		4
.L_41:
        /*00cc*/ 	.byte	0x04, 0x28
        /*00ce*/ 	.short	(.L_43 - .L_42)


	//   ....[0]....
.L_42:
        /*00d0*/ 	.word	0x000000c0


	//   ....[1]....
        /*00d4*/ 	.word	0x000004d0


	//   ....[2]....
        /*00d8*/ 	.word	0x000007a0


	//   ....[3]....
        /*00dc*/ 	.word	0x00000930


	//   ....[4]....
        /*00e0*/ 	.word	0x00000a20


	//   ....[5]....
        /*00e4*/ 	.word	0x00000b80


	//   ....[6]....
        /*00e8*/ 	.word	0x00000d10


	//   ....[7]....
        /*00ec*/ 	.word	0x00000f50


	//   ....[8]....
        /*00f0*/ 	.word	0x000020c0


	//   ....[9]....
        /*00f4*/ 	.word	0x000033b0


	//   ....[10]....
        /*00f8*/ 	.word	0x00003880


	//   ....[11]....
        /*00fc*/ 	.word	0x000038b0


	//   ....[12]....
        /*0100*/ 	.word	0x000044d0


	//   ....[13]....
        /*0104*/ 	.word	0x000046e0


	//----- nvinfo : EIATTR_VRC_CTA_INIT_COUNT
	.align		4
.L_43:
        /*0108*/ 	.byte	0x02, 0x4a
        /*010a*/ 	.byte	0x80
	.zero		1


	//----- nvinfo : EIATTR_SYSCALL_OFFSETS
	.align		4
        /*010c*/ 	.byte	0x04, 0x46
        /*010e*/ 	.short	(.L_45 - .L_44)


	//   ....[0]....
.L_44:
        /*0110*/ 	.word	0x000061a0


	//   ....[1]....
        /*0114*/ 	.word	0x00006290


	//   ....[2]....
        /*0118*/ 	.word	0x00006bb0


	//----- nvinfo : EIATTR_MBARRIER_INSTR_OFFSETS
	.align		4
.L_45:
        /*011c*/ 	.byte	0x04, 0x39
        /*011e*/ 	.short	(.L_47 - .L_46)


	//   ....[0]....
.L_46:
        /*0120*/ 	.word	0x000005e0
        /*0124*/ 	.word	0x000000ff
        /*0128*/ 	.word	0x00000000
        /*012c*/ 	.short	0x0100
        /*012e*/ 	.byte	0x08
	.zero		1


	//   ....[1]....
        /*0130*/ 	.word	0x000005f0
        /*0134*/ 	.word	0x000000ff
        /*0138*/ 	.word	0x00000068
        /*013c*/ 	.short	0x0100
        /*013e*/ 	.byte	0x08
	.zero		1


	//   ....[2]....
        /*0140*/ 	.word	0x00000600
        /*0144*/ 	.word	0x000000ff
        /*0148*/ 	.word	0x00000008
        /*014c*/ 	.short	0x0100
        /*014e*/ 	.byte	0x08
	.zero		1


	//   ....[3]....
        /*0150*/ 	.word	0x00000610
        /*0154*/ 	.word	0x000000ff
        /*0158*/ 	.word	0x00000070
        /*015c*/ 	.short	0x0100
        /*015e*/ 	.byte	0x08
	.zero		1


	//   ....[4]....
        /*0160*/ 	.word	0x00000620
        /*0164*/ 	.word	0x000000ff
        /*0168*/ 	.word	0x00000010
        /*016c*/ 	.short	0x0100
        /*016e*/ 	.byte	0x08
	.zero		1


	//   ....[5]....
        /*0170*/ 	.word	0x00000630
        /*0174*/ 	.word	0x000000ff
        /*0178*/ 	.word	0x00000078
        /*017c*/ 	.short	0x0100
        /*017e*/ 	.byte	0x08
	.zero		1


	//   ....[6]....
        /*0180*/ 	.word	0x00000640
        /*0184*/ 	.word	0x000000ff
        /*0188*/ 	.word	0x00000018
        /*018c*/ 	.short	0x0100
        /*018e*/ 	.byte	0x08
	.zero		1


	//   ....[7]....
        /*0190*/ 	.word	0x00000650
        /*0194*/ 	.word	0x000000ff
        /*0198*/ 	.word	0x00000080
        /*019c*/ 	.short	0x0100
        /*019e*/ 	.byte	0x08
	.zero		1


	//   ....[8]....
        /*01a0*/ 	.word	0x00000660
        /*01a4*/ 	.word	0x000000ff
        /*01a8*/ 	.word	0x00000020
        /*01ac*/ 	.short	0x0100
        /*01ae*/ 	.byte	0x08
	.zero		1


	//   ....[9]....
        /*01b0*/ 	.word	0x00000670
        /*01b4*/ 	.word	0x000000ff
        /*01b8*/ 	.word	0x00000088
        /*01bc*/ 	.short	0x0100
        /*01be*/ 	.byte	0x08
	.zero		1


	//   ....[10]....
        /*01c0*/ 	.word	0x00000680
        /*01c4*/ 	.word	0x000000ff
        /*01c8*/ 	.word	0x00000028
        /*01cc*/ 	.short	0x0100
        /*01ce*/ 	.byte	0x08
	.zero		1


	//   ....[11]....
        /*01d0*/ 	.word	0x00000690
        /*01d4*/ 	.word	0x000000ff
        /*01d8*/ 	.word	0x00000090
        /*01dc*/ 	.short	0x0100
        /*01de*/ 	.byte	0x08
	.zero		1


	//   ....[12]....
        /*01e0*/ 	.word	0x000006a0
        /*01e4*/ 	.word	0x000000ff
        /*01e8*/ 	.word	0x00000030
        /*01ec*/ 	.short	0x0100
        /*01ee*/ 	.byte	0x08
	.zero		1


	//   ....[13]....
        /*01f0*/ 	.word	0x000006b0
        /*01f4*/ 	.word	0x000000ff
        /*01f8*/ 	.word	0x00000098
        /*01fc*/ 	.short	0x0100
        /*01fe*/ 	.byte	0x08
	.zero		1


	//   ....[14]....
        /*0200*/ 	.word	0x000006c0
        /*0204*/ 	.word	0x000000ff
        /*0208*/ 	.word	0x00000038
        /*020c*/ 	.short	0x0100
        /*020e*/ 	.byte	0x08
	.zero		1


	//   ....[15]....
        /*0210*/ 	.word	0x000006d0
        /*0214*/ 	.word	0x000000ff
        /*0218*/ 	.word	0x000000a0
        /*021c*/ 	.short	0x0100
        /*021e*/ 	.byte	0x08
	.zero		1


	//   ....[16]....
        /*0220*/ 	.word	0x000006e0
        /*0224*/ 	.word	0x000000ff
        /*0228*/ 	.word	0x00000040
        /*022c*/ 	.short	0x0100
        /*022e*/ 	.byte	0x08
	.zero		1


	//   ....[17]....
        /*0230*/ 	.word	0x000006f0
        /*0234*/ 	.word	0x000000ff
        /*0238*/ 	.word	0x000000a8
        /*023c*/ 	.short	0x0100
        /*023e*/ 	.byte	0x08
	.zero		1


	//   ....[18]....
        /*0240*/ 	.word	0x00000700
        /*0244*/ 	.word	0x000000ff
        /*0248*/ 	.word	0x00000048
        /*024c*/ 	.short	0x0100
        /*024e*/ 	.byte	0x08
	.zero		1


	//   ....[19]....
        /*0250*/ 	.word	0x00000710
        /*0254*/ 	.word	0x000000ff
        /*0258*/ 	.word	0x000000b0
        /*025c*/ 	.short	0x0100
        /*025e*/ 	.byte	0x08
	.zero		1


	//   ....[20]....
        /*0260*/ 	.word	0x00000720
        /*0264*/ 	.word	0x000000ff
        /*0268*/ 	.word	0x00000050
        /*026c*/ 	.short	0x0100
        /*026e*/ 	.byte	0x08
	.zero		1


	//   ....[21]....
        /*0270*/ 	.word	0x00000730
        /*0274*/ 	.word	0x000000ff
        /*0278*/ 	.word	0x000000b8
        /*027c*/ 	.short	0x0100
        /*027e*/ 	.byte	0x08
	.zero		1


	//   ....[22]....
        /*0280*/ 	.word	0x00000740
        /*0284*/ 	.word	0x000000ff
        /*0288*/ 	.word	0x00000058
        /*028c*/ 	.short	0x0100
        /*028e*/ 	.byte	0x08
	.zero		1


	//   ....[23]....
        /*0290*/ 	.word	0x00000750
        /*0294*/ 	.word	0x000000ff
        /*0298*/ 	.word	0x000000c0
        /*029c*/ 	.short	0x0100
        /*029e*/ 	.byte	0x08
	.zero		1


	//   ....[24]....
        /*02a0*/ 	.word	0x00000760
        /*02a4*/ 	.word	0x000000ff
        /*02a8*/ 	.word	0x00000060
        /*02ac*/ 	.short	0x0100
        /*02ae*/ 	.byte	0x08
	.zero		1


	//   ....[25]....
        /*02b0*/ 	.word	0x00000770
        /*02b4*/ 	.word	0x000000ff
        /*02b8*/ 	.word	0x000000c8
        /*02bc*/ 	.short	0x0100
        /*02be*/ 	.byte	0x08
	.zero		1


	//   ....[26]....
        /*02c0*/ 	.word	0x000008a0
        /*02c4*/ 	.word	0x000000ff
        /*02c8*/ 	.word	0x000000d0
        /*02cc*/ 	.short	0x0100
        /*02ce*/ 	.byte	0x09
	.zero		1


	//   ....[27]....
        /*02d0*/ 	.word	0x000008b0
        /*02d4*/ 	.word	0x000000ff
        /*02d8*/ 	.word	0x000000f0
        /*02dc*/ 	.short	0x0100
        /*02de*/ 	.byte	0x09
	.zero		1


	//   ....[28]....
        /*02e0*/ 	.word	0x000008c0
        /*02e4*/ 	.word	0x000000ff
        /*02e8*/ 	.word	0x000000d8
        /*02ec*/ 	.short	0x0100
        /*02ee*/ 	.byte	0x09
	.zero		1


	//   ....[29]....
        /*02f0*/ 	.word	0x000008d0
        /*02f4*/ 	.word	0x000000ff
        /*02f8*/ 	.word	0x000000f8
        /*02fc*/ 	.short	0x0100
        /*02fe*/ 	.byte	0x09
	.zero		1


	//   ....[30]....
        /*0300*/ 	.word	0x000008e0
        /*0304*/ 	.word	0x000000ff
        /*0308*/ 	.word	0x000000e0
        /*030c*/ 	.short	0x0100
        /*030e*/ 	.byte	0x09
	.zero		1


	//   ....[31]....
        /*0310*/ 	.word	0x000008f0
        /*0314*/ 	.word	0x000000ff
        /*0318*/ 	.word	0x00000100
        /*031c*/ 	.short	0x0100
        /*031e*/ 	.byte	0x09
	.zero		1


	//   ....[32]....
        /*0320*/ 	.word	0x00000900
        /*0324*/ 	.word	0x000000ff
        /*0328*/ 	.word	0x000000e8
        /*032c*/ 	.short	0x0100
        /*032e*/ 	.byte	0x09
	.zero		1


	//   ....[33]....
        /*0330*/ 	.word	0x00000910
        /*0334*/ 	.word	0x000000ff
        /*0338*/ 	.word	0x00000108
        /*033c*/ 	.short	0x0100
        /*033e*/ 	.byte	0x09
	.zero		1


	//   ....[34]....
        /*0340*/ 	.word	0x000009f0
        /*0344*/ 	.word	0x000000ff
        /*0348*/ 	.word	0x00000110
        /*034c*/ 	.short	0x0100
        /*034e*/ 	.byte	0x08
	.zero		1


	//   ....[35]....
        /*0350*/ 	.word	0x00000a00
        /*0354*/ 	.word	0x000000ff
        /*0358*/ 	.word	0x00000118
        /*035c*/ 	.short	0x0100
        /*035e*/ 	.byte	0x08
	.zero		1


	//   ....[36]....
        /*0360*/ 	.word	0x00000b30
        /*0364*/ 	.word	0x000000ff
        /*0368*/ 	.word	0x00000120
        /*036c*/ 	.short	0x0100
        /*036e*/ 	.byte	0x08
	.zero		1


	//   ....[37]....
        /*0370*/ 	.word	0x00000b40
        /*0374*/ 	.word	0x000000ff
        /*0378*/ 	.word	0x00000130
        /*037c*/ 	.short	0x0100
        /*037e*/ 	.byte	0x08
	.zero		1


	//   ....[38]....
        /*0380*/ 	.word	0x00000b50
        /*0384*/ 	.word	0x000000ff
        /*0388*/ 	.word	0x00000128
        /*038c*/ 	.short	0x0100
        /*038e*/ 	.byte	0x08
	.zero		1


	//   ....[39]....
        /*0390*/ 	.word	0x00000b60
        /*0394*/ 	.word	0x000000ff
        /*0398*/ 	.word	0x00000138
        /*039c*/ 	.short	0x0100
        /*039e*/ 	.byte	0x08
	.zero		1


	//   ....[40]....
        /*03a0*/ 	.word	0x00000c80
        /*03a4*/ 	.word	0x000000ff
        /*03a8*/ 	.word	0x00000140
        /*03ac*/ 	.short	0x0100
        /*03ae*/ 	.byte	0x09
	.zero		1


	//   ....[41]....
        /*03b0*/ 	.word	0x00000c90
        /*03b4*/ 	.word	0x000000ff
        /*03b8*/ 	.word	0x00000160
        /*03bc*/ 	.short	0x0100
        /*03be*/ 	.byte	0x09
	.zero		1


	//   ....[42]....
        /*03c0*/ 	.word	0x00000ca0
        /*03c4*/ 	.word	0x000000ff
        /*03c8*/ 	.word	0x00000148
        /*03cc*/ 	.short	0x0100
        /*03ce*/ 	.byte	0x09
	.zero		1


	//   ....[43]....
        /*03d0*/ 	.word	0x00000cb0
        /*03d4*/ 	.word	0x000000ff
        /*03d8*/ 	.word	0x00000168
        /*03dc*/ 	.short	0x0100
        /*03de*/ 	.byte	0x09
	.zero		1


	//   ....[44]....
        /*03e0*/ 	.word	0x00000cc0
        /*03e4*/ 	.word	0x000000ff
        /*03e8*/ 	.word	0x00000150
        /*03ec*/ 	.short	0x0100
        /*03ee*/ 	.byte	0x09
	.zero		1


	//   ....[45]....
        /*03f0*/ 	.word	0x00000cd0
        /*03f4*/ 	.word	0x000000ff
        /*03f8*/ 	.word	0x00000170
        /*03fc*/ 	.short	0x0100
        /*03fe*/ 	.byte	0x09
	.zero		1


	//   ....[46]....
        /*0400*/ 	.word	0x00000ce0
        /*0404*/ 	.word	0x000000ff
        /*0408*/ 	.word	0x00000158
        /*040c*/ 	.short	0x0100
        /*040e*/ 	.byte	0x09
	.zero		1


	//   ....[47]....
        /*0410*/ 	.word	0x00000cf0
        /*0414*/ 	.word	0x000000ff
        /*0418*/ 	.word	0x00000178
        /*041c*/ 	.short	0x0100
        /*041e*/ 	.byte	0x09
	.zero		1


	//   ....[48]....
        /*0420*/ 	.word	0x00000de0
        /*0424*/ 	.word	0x000000ff
        /*0428*/ 	.word	0x00000180
        /*042c*/ 	.short	0x0100
        /*042e*/ 	.byte	0x08
	.zero		1


	//   ....[49]....
        /*0430*/ 	.word	0x00000df0
        /*0434*/ 	.word	0x000000ff
        /*0438*/ 	.word	0x00000190
        /*043c*/ 	.short	0x0100
        /*043e*/ 	.byte	0x08
	.zero		1


	//   ....[50]....
        /*0440*/ 	.word	0x00000e00
        /*0444*/ 	.word	0x000000ff
        /*0448*/ 	.word	0x00000188
        /*044c*/ 	.short	0x0100
        /*044e*/ 	.byte	0x08
	.zero		1


	//   ....[51]....
        /*0450*/ 	.word	0x00000e10
        /*0454*/ 	.word	0x000000ff
        /*0458*/ 	.word	0x00000198
        /*045c*/ 	.short	0x0100
        /*045e*/ 	.byte	0x08
	.zero		1


	//   ....[52]....
        /*0460*/ 	.word	0x00000f00
        /*0464*/ 	.word	0x000000ff
        /*0468*/ 	.word	0x000001a0
        /*046c*/ 	.short	0x0100
        /*046e*/ 	.byte	0x07
	.zero		1


	//   ....[53]....
        /*0470*/ 	.word	0x000018e0
        /*0474*/ 	.word	0x00000002
        /*0478*/ 	.word	0x00000190
        /*047c*/ 	.short	0x010a
        /*047e*/ 	.byte	0xff
	.zero		1


	//   ....[54]....
        /*0480*/ 	.word	0x00001910
        /*0484*/ 	.word	0x00000002
        /*0488*/ 	.word	0x00000180
        /*048c*/ 	.short	0x0101
        /*048e*/ 	.byte	0xff
	.zero		1


	//   ....[55]....
        /*0490*/ 	.word	0x000019e0
        /*0494*/ 	.word	0x000000ff
        /*0498*/ 	.word	0x00000068
        /*049c*/ 	.short	0x010a
        /*049e*/ 	.byte	0x08
	.zero		1


	//   ....[56]....
        /*04a0*/ 	.word	0x00001ad0
        /*04a4*/ 	.word	0x000000ff
        /*04a8*/ 	.word	0x00000068
        /*04ac*/ 	.short	0x010a
        /*04ae*/ 	.byte	0x21
	.zero		1


	//   ....[57]....
        /*04b0*/ 	.word	0x00001c90
        /*04b4*/ 	.word	0x000000ff
        /*04b8*/ 	.word	0x00000068
        /*04bc*/ 	.short	0x010a
        /*04be*/ 	.byte	0x08
	.zero		1


	//   ....[58]....
        /*04c0*/ 	.word	0x00001d90
        /*04c4*/ 	.word	0x000000ff
        /*04c8*/ 	.word	0x00000118
        /*04cc*/ 	.short	0x0101
        /*04ce*/ 	.byte	0x06
	.zero		1


	//   ....[59]....
        /*04d0*/ 	.word	0x00001da0
        /*04d4*/ 	.word	0x000000ff
        /*04d8*/ 	.word	0x00000068
        /*04dc*/ 	.short	0x010a
        /*04de*/ 	.byte	0x08
	.zero		1


	//   ....[60]....
        /*04e0*/ 	.word	0x00001e20
        /*04e4*/ 	.word	0x000000ff
        /*04e8*/ 	.word	0x00000068
        /*04ec*/ 	.short	0x010a
        /*04ee*/ 	.byte	0x11
	.zero		1


	//   ....[61]....
        /*04f0*/ 	.word	0x00001fb0
        /*04f4*/ 	.word	0x000000ff
        /*04f8*/ 	.word	0x00000068
        /*04fc*/ 	.short	0x010a
        /*04fe*/ 	.byte	0x08
	.zero		1


	//   ....[62]....
        /*0500*/ 	.word	0x000020f0
        /*0504*/ 	.word	0x00000002
        /*0508*/ 	.word	0x00000120
        /*050c*/ 	.short	0x010a
        /*050e*/ 	.byte	0xff
	.zero		1


	//   ....[63]....
        /*0510*/ 	.word	0x000021b0
        /*0514*/ 	.word	0x00000002
        /*0518*/ 	.word	0x00000000
        /*051c*/ 	.short	0x0101
        /*051e*/ 	.byte	0xff
	.zero		1


	//   ....[64]....
        /*0520*/ 	.word	0x00002710
        /*0524*/ 	.word	0x000000ff
        /*0528*/ 	.word	0x00000000
        /*052c*/ 	.short	0x010a
        /*052e*/ 	.byte	0x04
	.zero		1


	//   ....[65]....
        /*0530*/ 	.word	0x000027a0
        /*0534*/ 	.word	0x000000ff
        /*0538*/ 	.word	0x00000000
        /*053c*/ 	.short	0x010a
        /*053e*/ 	.byte	0x04
	.zero		1


	//   ....[66]....
        /*0540*/ 	.word	0x00002830
        /*0544*/ 	.word	0x000000ff
        /*0548*/ 	.word	0x00000000
        /*054c*/ 	.short	0x010a
        /*054e*/ 	.byte	0x04
	.zero		1


	//   ....[67]....
        /*0550*/ 	.word	0x000028c0
        /*0554*/ 	.word	0x000000ff
        /*0558*/ 	.word	0x00000000
        /*055c*/ 	.short	0x010a
        /*055e*/ 	.byte	0x04
	.zero		1


	//   ....[68]....
        /*0560*/ 	.word	0x00002950
        /*0564*/ 	.word	0x000000ff
        /*0568*/ 	.word	0x00000000
        /*056c*/ 	.short	0x010a
        /*056e*/ 	.byte	0x04
	.zero		1


	//   ....[69]....
        /*0570*/ 	.word	0x000029e0
        /*0574*/ 	.word	0x000000ff
        /*0578*/ 	.word	0x00000000
        /*057c*/ 	.short	0x010a
        /*057e*/ 	.byte	0x04
	.zero		1


	//   ....[70]....
        /*0580*/ 	.word	0x00002a70
        /*0584*/ 	.word	0x000000ff
        /*0588*/ 	.word	0x00000000
        /*058c*/ 	.short	0x010a
        /*058e*/ 	.byte	0x04
	.zero		1


	//   ....[71]....
        /*0590*/ 	.word	0x00002b00
        /*0594*/ 	.word	0x000000ff
        /*0598*/ 	.word	0x00000000
        /*059c*/ 	.short	0x010a
        /*059e*/ 	.byte	0x04
	.zero		1


	//   ....[72]....
        /*05a0*/ 	.word	0x00002b90
        /*05a4*/ 	.word	0x000000ff
        /*05a8*/ 	.word	0x00000000
        /*05ac*/ 	.short	0x010a
        /*05ae*/ 	.byte	0x04
	.zero		1


	//   ....[73]....
        /*05b0*/ 	.word	0x00002c20
        /*05b4*/ 	.word	0x000000ff
        /*05b8*/ 	.word	0x00000000
        /*05bc*/ 	.short	0x010a
        /*05be*/ 	.byte	0x04
	.zero		1


	//   ....[74]....
        /*05c0*/ 	.word	0x00002cb0
        /*05c4*/ 	.word	0x000000ff
        /*05c8*/ 	.word	0x00000000
        /*05cc*/ 	.short	0x010a
        /*05ce*/ 	.byte	0x04
	.zero		1


	//   ....[75]....
        /*05d0*/ 	.word	0x00002d40
        /*05d4*/ 	.word	0x000000ff
        /*05d8*/ 	.word	0x00000000
        /*05dc*/ 	.short	0x010a
        /*05de*/ 	.byte	0x04
	.zero		1


	//   ....[76]....
        /*05e0*/ 	.word	0x00002de0
        /*05e4*/ 	.word	0x00000000
        /*05e8*/ 	.word	0x00000000
        /*05ec*/ 	.short	0x010a
        /*05ee*/ 	.byte	0xff
	.zero		1


	//   ....[77]....
        /*05f0*/ 	.word	0x00002f10
        /*05f4*/ 	.word	0x00000000
        /*05f8*/ 	.word	0x00000180
        /*05fc*/ 	.short	0x010a
        /*05fe*/ 	.byte	0xff
	.zero		1


	//   ....[78]....
        /*0600*/ 	.word	0x00002f80
        /*0604*/ 	.word	0x00000000
        /*0608*/ 	.word	0x00000000
        /*060c*/ 	.short	0x0101
        /*060e*/ 	.byte	0xff
	.zero		1


	//   ....[79]....
        /*0610*/ 	.word	0x00002fa0
        /*0614*/ 	.word	0x000000ff
        /*0618*/ 	.word	0x00000130
        /*061c*/ 	.short	0x010a
        /*061e*/ 	.byte	0x05
	.zero		1


	//   ....[80]....
        /*0620*/ 	.word	0x000030c0
        /*0624*/ 	.word	0x00000000
        /*0628*/ 	.word	0x00000120
        /*062c*/ 	.short	0x010a
        /*062e*/ 	.byte	0xff
	.zero		1


	//   ....[81]....
        /*0630*/ 	.word	0x000031c0
        /*0634*/ 	.word	0x00000000
        /*0638*/ 	.word	0x00000000
        /*063c*/ 	.short	0x0101
        /*063e*/ 	.byte	0xff
	.zero		1


	//   ....[82]....
        /*0640*/ 	.word	0x00003250
        /*0644*/ 	.word	0x000000ff
        /*0648*/ 	.word	0x00000130
        /*064c*/ 	.short	0x0106
        /*064e*/ 	.byte	0x05
	.zero		1


	//   ....[83]....
        /*0650*/ 	.word	0x00003270
        /*0654*/ 	.word	0x000000ff
        /*0658*/ 	.word	0x00000130
        /*065c*/ 	.short	0x010a
        /*065e*/ 	.byte	0x05
	.zero		1


	//   ....[84]....
        /*0660*/ 	.word	0x00003300
        /*0664*/ 	.word	0x000000ff
        /*0668*/ 	.word	0x00000130
        /*066c*/ 	.short	0x0106
        /*066e*/ 	.byte	0x04
	.zero		1


	//   ....[85]....
        /*0670*/ 	.word	0x00003340
        /*0674*/ 	.word	0x00000000
        /*0678*/ 	.word	0x00000130
        /*067c*/ 	.short	0x010a
        /*067e*/ 	.byte	0xff
	.zero		1


	//   ....[86]....
        /*0680*/ 	.word	0x00003580
        /*0684*/ 	.word	0x000000ff
        /*0688*/ 	.word	0x00000008
        /*068c*/ 	.short	0x010a
        /*068e*/ 	.byte	0x06
	.zero		1


	//   ....[87]....
        /*0690*/ 	.word	0x000035a0
        /*0694*/ 	.word	0x000000ff
        /*0698*/ 	.word	0x00000008
        /*069c*/ 	.short	0x010a
        /*069e*/ 	.byte	0x06
	.zero		1


	//   ....[88]....
        /*06a0*/ 	.word	0x00003730
        /*06a4*/ 	.word	0x000000ff
        /*06a8*/ 	.word	0x00000008
        /*06ac*/ 	.short	0x010a
        /*06ae*/ 	.byte	0x06
	.zero		1


	//   ....[89]....
        /*06b0*/ 	.word	0x00003750
        /*06b4*/ 	.word	0x000000ff
        /*06b8*/ 	.word	0x00000008
        /*06bc*/ 	.short	0x010a
        /*06be*/ 	.byte	0x06
	.zero		1


	//   ....[90]....
        /*06c0*/ 	.word	0x00003810
        /*06c4*/ 	.word	0x000000ff
        /*06c8*/ 	.word	0x00000000
        /*06cc*/ 	.short	0x0101
        /*06ce*/ 	.byte	0x07
	.zero		1


	//   ....[91]....
        /*06d0*/ 	.word	0x00003b50
        /*06d4*/ 	.word	0x00000000
        /*06d8*/ 	.word	0x00000120
        /*06dc*/ 	.short	0x010a
        /*06de*/ 	.byte	0xff
	.zero		1


	//   ....[92]....
        /*06e0*/ 	.word	0x00003c10
        /*06e4*/ 	.word	0x00000000
        /*06e8*/ 	.word	0x00000000
        /*06ec*/ 	.short	0x0101
        /*06ee*/ 	.byte	0xff
	.zero		1


	//   ....[93]....
        /*06f0*/ 	.word	0x00003cd0
        /*06f4*/ 	.word	0x000000ff
        /*06f8*/ 	.word	0x00000000
        /*06fc*/ 	.short	0x010a
        /*06fe*/ 	.byte	0x08
	.zero		1


	//   ....[94]....
        /*0700*/ 	.word	0x00003ce0
        /*0704*/ 	.word	0x000000ff
        /*0708*/ 	.word	0x00000160
        /*070c*/ 	.short	0x010a
        /*070e*/ 	.byte	0x09
	.zero		1


	//   ....[95]....
        /*0710*/ 	.word	0x00003d90
        /*0714*/ 	.word	0x000000ff
        /*0718*/ 	.word	0x00000000
        /*071c*/ 	.short	0x010a
        /*071e*/ 	.byte	0x08
	.zero		1


	//   ....[96]....
        /*0720*/ 	.word	0x00003ec0
        /*0724*/ 	.word	0x000000ff
        /*0728*/ 	.word	0x00000000
        /*072c*/ 	.short	0x010a
        /*072e*/ 	.byte	0x1e
	.zero		1


	//   ....[97]....
        /*0730*/ 	.word	0x000041c0
        /*0734*/ 	.word	0x000000ff
        /*0738*/ 	.word	0x00000000
        /*073c*/ 	.short	0x010a
        /*073e*/ 	.byte	0x08
	.zero		1


	//   ....[98]....
        /*0740*/ 	.word	0x00004250
        /*0744*/ 	.word	0x000000ff
        /*0748*/ 	.word	0x00000000
        /*074c*/ 	.short	0x010a
        /*074e*/ 	.byte	0x08
	.zero		1


	//   ....[99]....
        /*0750*/ 	.word	0x000042e0
        /*0754*/ 	.word	0x000000ff
        /*0758*/ 	.word	0x00000000
        /*075c*/ 	.short	0x010a
        /*075e*/ 	.byte	0x08
	.zero		1


	//   ....[100]....
        /*0760*/ 	.word	0x00004380
        /*0764*/ 	.word	0x00000000
        /*0768*/ 	.word	0x00000000
        /*076c*/ 	.short	0x010a
        /*076e*/ 	.byte	0xff
	.zero		1


	//   ....[101]....
        /*0770*/ 	.word	0x000043c0
        /*0774*/ 	.word	0x00000000
        /*0778*/ 	.word	0x00000000
        /*077c*/ 	.short	0x010a
        /*077e*/ 	.byte	0xff
	.zero		1


	//   ....[102]....
        /*0780*/ 	.word	0x00004430
        /*0784*/ 	.word	0x000000ff
        /*0788*/ 	.word	0x00000000
        /*078c*/ 	.short	0x0101
        /*078e*/ 	.byte	0x05
	.zero		1


	//   ....[103]....
        /*0790*/ 	.word	0x00004470
        /*0794*/ 	.word	0x000000ff
        /*0798*/ 	.word	0x000001a0
        /*079c*/ 	.short	0x010a
        /*079e*/ 	.byte	0x07
	.zero		1


	//   ....[104]....
        /*07a0*/ 	.word	0x000044c0
        /*07a4*/ 	.word	0x000000ff
        /*07a8*/ 	.word	0x00000000
        /*07ac*/ 	.short	0x0101
        /*07ae*/ 	.byte	0x05
	.zero		1


	//   ....[105]....
        /*07b0*/ 	.word	0x00004910
        /*07b4*/ 	.word	0x00000000
        /*07b8*/ 	.word	0x00000120
        /*07bc*/ 	.short	0x010a
        /*07be*/ 	.byte	0xff
	.zero		1


	//   ....[106]....
        /*07c0*/ 	.word	0x000049d0
        /*07c4*/ 	.word	0x00000000
        /*07c8*/ 	.word	0x00000000
        /*07cc*/ 	.short	0x0101
        /*07ce*/ 	.byte	0xff
	.zero		1


	//   ....[107]....
        /*07d0*/ 	.word	0x00004cf0
        /*07d4*/ 	.word	0x000000ff
        /*07d8*/ 	.word	0x00000118
        /*07dc*/ 	.short	0x010a
        /*07de*/ 	.byte	0x07
	.zero		1


	//   ....[108]....
        /*07e0*/ 	.word	0x00004ee0
        /*07e4*/ 	.word	0x000000ff
        /*07e8*/ 	.word	0x000000f0
        /*07ec*/ 	.short	0x010a
        /*07ee*/ 	.byte	0x07
	.zero		1


	//   ....[109]....
        /*07f0*/ 	.word	0x000050d0
        /*07f4*/ 	.word	0x000000ff
        /*07f8*/ 	.word	0x000000d0
        /*07fc*/ 	.short	0x010b
        /*07fe*/ 	.byte	0x07
	.zero		1


	//   ....[110]....
        /*0800*/ 	.word	0x000050e0
        /*0804*/ 	.word	0x000000ff
        /*0808*/ 	.word	0x00000000
        /*080c*/ 	.short	0x0101
        /*080e*/ 	.byte	0x0e
	.zero		1


	//   ....[111]....
        /*0810*/ 	.word	0x000050f0
        /*0814*/ 	.word	0x000000ff
        /*0818*/ 	.word	0x000000f8
        /*081c*/ 	.short	0x010a
        /*081e*/ 	.byte	0x07
	.zero		1


	//   ....[112]....
        /*0820*/ 	.word	0x000052a0
        /*0824*/ 	.word	0x000000ff
        /*0828*/ 	.word	0x000000d8
        /*082c*/ 	.short	0x010b
        /*082e*/ 	.byte	0x07
	.zero		1


	//   ....[113]....
        /*0830*/ 	.word	0x000052b0
        /*0834*/ 	.word	0x000000ff
        /*0838*/ 	.word	0x00000000
        /*083c*/ 	.short	0x0101
        /*083e*/ 	.byte	0x0e
	.zero		1


	//   ....[114]....
        /*0840*/ 	.word	0x000052c0
        /*0844*/ 	.word	0x000000ff
        /*0848*/ 	.word	0x00000100
        /*084c*/ 	.short	0x010a
        /*084e*/ 	.byte	0x07
	.zero		1


	//   ....[115]....
        /*0850*/ 	.word	0x000054b0
        /*0854*/ 	.word	0x000000ff
        /*0858*/ 	.word	0x000000e0
        /*085c*/ 	.short	0x010b
        /*085e*/ 	.byte	0x07
	.zero		1


	//   ....[116]....
        /*0860*/ 	.word	0x00005520
        /*0864*/ 	.word	0x000000ff
        /*0868*/ 	.word	0x00000000
        /*086c*/ 	.short	0x0101
        /*086e*/ 	.byte	0x0e
	.zero		1


	//   ....[117]....
        /*0870*/ 	.word	0x00005530
        /*0874*/ 	.word	0x000000ff
        /*0878*/ 	.word	0x00000108
        /*087c*/ 	.short	0x010a
        /*087e*/ 	.byte	0x07
	.zero		1


	//   ....[118]....
        /*0880*/ 	.word	0x000057d0
        /*0884*/ 	.word	0x000000ff
        /*0888*/ 	.word	0x000000e8
        /*088c*/ 	.short	0x010b
        /*088e*/ 	.byte	0x07
	.zero		1


	//   ....[119]....
        /*0890*/ 	.word	0x000057f0
        /*0894*/ 	.word	0x000000ff
        /*0898*/ 	.word	0x00000000
        /*089c*/ 	.short	0x0101
        /*089e*/ 	.byte	0x0d
	.zero		1


	//   ....[120]....
        /*08a0*/ 	.word	0x00005820
        /*08a4*/ 	.word	0x000000ff
        /*08a8*/ 	.word	0x000000f0
        /*08ac*/ 	.short	0x010a
        /*08ae*/ 	.byte	0x07
	.zero		1


	//   ....[121]....
        /*08b0*/ 	.word	0x00005840
        /*08b4*/ 	.word	0x000000ff
        /*08b8*/ 	.word	0x000000f8
        /*08bc*/ 	.short	0x010a
        /*08be*/ 	.byte	0x07
	.zero		1


	//   ....[122]....
        /*08c0*/ 	.word	0x00005860
        /*08c4*/ 	.word	0x000000ff
        /*08c8*/ 	.word	0x00000100
        /*08cc*/ 	.short	0x010a
        /*08ce*/ 	.byte	0x07
	.zero		1


	//   ....[123]....
        /*08d0*/ 	.word	0x000058a0
        /*08d4*/ 	.word	0x00000000
        /*08d8*/ 	.word	0x00000108
        /*08dc*/ 	.short	0x010a
        /*08de*/ 	.byte	0xff
	.zero		1


	//   ....[124]....
        /*08e0*/ 	.word	0x00005b40
        /*08e4*/ 	.word	0x00000000
        /*08e8*/ 	.word	0x00000120
        /*08ec*/ 	.short	0x010a
        /*08ee*/ 	.byte	0xff
	.zero		1


	//   ....[125]....
        /*08f0*/ 	.word	0x00005c00
        /*08f4*/ 	.word	0x00000000
        /*08f8*/ 	.word	0x00000000
        /*08fc*/ 	.short	0x0101
        /*08fe*/ 	.byte	0xff
	.zero		1


	//   ....[126]....
        /*0900*/ 	.word	0x00006700
        /*0904*/ 	.word	0x000000ff
        /*0908*/ 	.word	0x000000d0
        /*090c*/ 	.short	0x010a
        /*090e*/ 	.byte	0x04
	.zero		1


	//   ....[127]....
        /*0910*/ 	.word	0x00006720
        /*0914*/ 	.word	0x00000003
        /*0918*/ 	.word	0x00000140
        /*091c*/ 	.short	0x010a
        /*091e*/ 	.byte	0xff
	.zero		1


	//   ....[128]....
        /*0920*/ 	.word	0x00006910
        /*0924*/ 	.word	0x00000003
        /*0928*/ 	.word	0x000000d0
        /*092c*/ 	.short	0x010a
        /*092e*/ 	.byte	0xff
	.zero		1


	//   ....[129]....
        /*0930*/ 	.word	0x00006a80
        /*0934*/ 	.word	0x00000041
        /*0938*/ 	.word	0x00000140
        /*093c*/ 	.short	0x010a
        /*093e*/ 	.byte	0xff
	.zero		1


	//   ....[130]....
        /*0940*/ 	.word	0x000089b0
        /*0944*/ 	.word	0x00000041
        /*0948*/ 	.word	0x00000000
        /*094c*/ 	.short	0x0101
        /*094e*/ 	.byte	0xff
	.zero		1


	//   ....[131]....
        /*0950*/ 	.word	0x00008dd0
        /*0954*/ 	.word	0x00000000
        /*0958*/ 	.word	0x00000000
        /*095c*/ 	.short	0x0101
        /*095e*/ 	.byte	0xff
	.zero		1


	//   ....[132]....
        /*0960*/ 	.word	0x00008e50
        /*0964*/ 	.word	0x00000002
        /*0968*/ 	.word	0x000000d0
        /*096c*/ 	.short	0x010a
        /*096e*/ 	.byte	0xff
	.zero		1


	//   ....[133]....
        /*0970*/ 	.word	0x000090b0
        /*0974*/ 	.word	0x00000000
        /*0978*/ 	.word	0x00000000
        /*097c*/ 	.short	0x0101
        /*097e*/ 	.byte	0xff
	.zero		1


	//   ....[134]....
        /*0980*/ 	.word	0x000090d0
        /*0984*/ 	.word	0x00000002
        /*0988*/ 	.word	0x00000190
        /*098c*/ 	.short	0x010a
        /*098e*/ 	.byte	0xff
	.zero		1


	//   ....[135]....
        /*0990*/ 	.word	0x00009130
        /*0994*/ 	.word	0x00000002
        /*0998*/ 	.word	0x00000068
        /*099c*/ 	.short	0x010a
        /*099e*/ 	.byte	0xff
	.zero		1


	//   ....[136]....
        /*09a0*/ 	.word	0x00009190
        /*09a4*/ 	.word	0x00000002
        /*09a8*/ 	.word	0x00000068
        /*09ac*/ 	.short	0x010a
        /*09ae*/ 	.byte	0xff
	.zero		1


	//   ....[137]....
        /*09b0*/ 	.word	0x000091e0
        /*09b4*/ 	.word	0x00000002
        /*09b8*/ 	.word	0x00000120
        /*09bc*/ 	.short	0x010a
        /*09be*/ 	.byte	0xff
	.zero		1


	//   ....[138]....
        /*09c0*/ 	.word	0x00009240
        /*09c4*/ 	.word	0x00000000
        /*09c8*/ 	.word	0x00000000
        /*09cc*/ 	.short	0x010a
        /*09ce*/ 	.byte	0xff
	.zero		1


	//   ....[139]....
        /*09d0*/ 	.word	0x000092a0
        /*09d4*/ 	.word	0x00000000
        /*09d8*/ 	.word	0x00000000
        /*09dc*/ 	.short	0x010a
        /*09de*/ 	.byte	0xff
	.zero		1


	//   ....[140]....
        /*09e0*/ 	.word	0x00009300
        /*09e4*/ 	.word	0x00000000
        /*09e8*/ 	.word	0x00000000
        /*09ec*/ 	.short	0x010a
        /*09ee*/ 	.byte	0xff
	.zero		1


	//   ....[141]....
        /*09f0*/ 	.word	0x00009360
        /*09f4*/ 	.word	0x00000000
        /*09f8*/ 	.word	0x00000000
        /*09fc*/ 	.short	0x010a
        /*09fe*/ 	.byte	0xff
	.zero		1


	//   ....[142]....
        /*0a00*/ 	.word	0x000093c0
        /*0a04*/ 	.word	0x00000000
        /*0a08*/ 	.word	0x00000000
        /*0a0c*/ 	.short	0x010a
        /*0a0e*/ 	.byte	0xff
	.zero		1


	//   ....[143]....
        /*0a10*/ 	.word	0x00009420
        /*0a14*/ 	.word	0x00000000
        /*0a18*/ 	.word	0x00000000
        /*0a1c*/ 	.short	0x010a
        /*0a1e*/ 	.byte	0xff
	.zero		1


	//   ....[144]....
        /*0a20*/ 	.word	0x00009480
        /*0a24*/ 	.word	0x00000000
        /*0a28*/ 	.word	0x00000000
        /*0a2c*/ 	.short	0x010a
        /*0a2e*/ 	.byte	0xff
	.zero		1


	//   ....[145]....
        /*0a30*/ 	.word	0x000094e0
        /*0a34*/ 	.word	0x00000000
        /*0a38*/ 	.word	0x00000000
        /*0a3c*/ 	.short	0x010a
        /*0a3e*/ 	.byte	0xff
	.zero		1


	//   ....[146]....
        /*0a40*/ 	.word	0x00009540
        /*0a44*/ 	.word	0x00000000
        /*0a48*/ 	.word	0x00000000
        /*0a4c*/ 	.short	0x010a
        /*0a4e*/ 	.byte	0xff
	.zero		1


	//   ....[147]....
        /*0a50*/ 	.word	0x000095a0
        /*0a54*/ 	.word	0x00000000
        /*0a58*/ 	.word	0x00000000
        /*0a5c*/ 	.short	0x010a
        /*0a5e*/ 	.byte	0xff
	.zero		1


	//   ....[148]....
        /*0a60*/ 	.word	0x00009600
        /*0a64*/ 	.word	0x00000000
        /*0a68*/ 	.word	0x00000000
        /*0a6c*/ 	.short	0x010a
        /*0a6e*/ 	.byte	0xff
	.zero		1


	//   ....[149]....
        /*0a70*/ 	.word	0x00009660
        /*0a74*/ 	.word	0x00000000
        /*0a78*/ 	.word	0x00000000
        /*0a7c*/ 	.short	0x010a
        /*0a7e*/ 	.byte	0xff
	.zero		1


	//   ....[150]....
        /*0a80*/ 	.word	0x000096b0
        /*0a84*/ 	.word	0x00000000
        /*0a88*/ 	.word	0x00000180
        /*0a8c*/ 	.short	0x010a
        /*0a8e*/ 	.byte	0xff
	.zero		1


	//   ....[151]....
        /*0a90*/ 	.word	0x00009710
        /*0a94*/ 	.word	0x00000000
        /*0a98*/ 	.word	0x00000130
        /*0a9c*/ 	.short	0x010a
        /*0a9e*/ 	.byte	0xff
	.zero		1


	//   ....[152]....
        /*0aa0*/ 	.word	0x00009760
        /*0aa4*/ 	.word	0x00000000
        /*0aa8*/ 	.word	0x00000120
        /*0aac*/ 	.short	0x010a
        /*0aae*/ 	.byte	0xff
	.zero		1


	//   ....[153]....
        /*0ab0*/ 	.word	0x000097c0
        /*0ab4*/ 	.word	0x00000000
        /*0ab8*/ 	.word	0x00000130
        /*0abc*/ 	.short	0x010a
        /*0abe*/ 	.byte	0xff
	.zero		1


	//   ....[154]....
        /*0ac0*/ 	.word	0x00009820
        /*0ac4*/ 	.word	0x00000004
        /*0ac8*/ 	.word	0x00000008
        /*0acc*/ 	.short	0x010a
        /*0ace*/ 	.byte	0xff
	.zero		1


	//   ....[155]....
        /*0ad0*/ 	.word	0x00009900
        /*0ad4*/ 	.word	0x00000002
        /*0ad8*/ 	.word	0x00000008
        /*0adc*/ 	.short	0x010a
        /*0ade*/ 	.byte	0xff
	.zero		1


	//   ....[156]....
        /*0ae0*/ 	.word	0x00009950
        /*0ae4*/ 	.word	0x00000000
        /*0ae8*/ 	.word	0x00000120
        /*0aec*/ 	.short	0x010a
        /*0aee*/ 	.byte	0xff
	.zero		1


	//   ....[157]....
        /*0af0*/ 	.word	0x000099b0
        /*0af4*/ 	.word	0x00000000
        /*0af8*/ 	.word	0x00000160
        /*0afc*/ 	.short	0x010a
        /*0afe*/ 	.byte	0xff
	.zero		1


	//   ....[158]....
        /*0b00*/ 	.word	0x00009a10
        /*0b04*/ 	.word	0x00000000
        /*0b08*/ 	.word	0x00000000
        /*0b0c*/ 	.short	0x010a
        /*0b0e*/ 	.byte	0xff
	.zero		1


	//   ....[159]....
        /*0b10*/ 	.word	0x00009a70
        /*0b14*/ 	.word	0x00000000
        /*0b18*/ 	.word	0x00000000
        /*0b1c*/ 	.short	0x010a
        /*0b1e*/ 	.byte	0xff
	.zero		1


	//   ....[160]....
        /*0b20*/ 	.word	0x00009ad0
        /*0b24*/ 	.word	0x00000000
        /*0b28*/ 	.word	0x00000000
        /*0b2c*/ 	.short	0x010a
        /*0b2e*/ 	.byte	0xff
	.zero		1


	//   ....[161]....
        /*0b30*/ 	.word	0x00009b30
        /*0b34*/ 	.word	0x00000000
        /*0b38*/ 	.word	0x00000000
        /*0b3c*/ 	.short	0x010a
        /*0b3e*/ 	.byte	0xff
	.zero		1


	//   ....[162]....
        /*0b40*/ 	.word	0x00009b90
        /*0b44*/ 	.word	0x00000000
        /*0b48*/ 	.word	0x000001a0
        /*0b4c*/ 	.short	0x010a
        /*0b4e*/ 	.byte	0xff
	.zero		1


	//   ....[163]....
        /*0b50*/ 	.word	0x00009be0
        /*0b54*/ 	.word	0x00000000
        /*0b58*/ 	.word	0x00000120
        /*0b5c*/ 	.short	0x010a
        /*0b5e*/ 	.byte	0xff
	.zero		1


	//   ....[164]....
        /*0b60*/ 	.word	0x00009c40
        /*0b64*/ 	.word	0x00000000
        /*0b68*/ 	.word	0x00000118
        /*0b6c*/ 	.short	0x010a
        /*0b6e*/ 	.byte	0xff
	.zero		1


	//   ....[165]....
        /*0b70*/ 	.word	0x00009ca0
        /*0b74*/ 	.word	0x00000000
        /*0b78*/ 	.word	0x000000f0
        /*0b7c*/ 	.short	0x010a
        /*0b7e*/ 	.byte	0xff
	.zero		1


	//   ....[166]....
        /*0b80*/ 	.word	0x00009d00
        /*0b84*/ 	.word	0x00000000
        /*0b88*/ 	.word	0x000000f8
        /*0b8c*/ 	.short	0x010a
        /*0b8e*/ 	.byte	0xff
	.zero		1


	//   ....[167]....
        /*0b90*/ 	.word	0x00009d60
        /*0b94*/ 	.word	0x00000000
        /*0b98*/ 	.word	0x00000100
        /*0b9c*/ 	.short	0x010a
        /*0b9e*/ 	.byte	0xff
	.zero		1


	//   ....[168]....
        /*0ba0*/ 	.word	0x00009dc0
        /*0ba4*/ 	.word	0x00000000
        /*0ba8*/ 	.word	0x00000108
        /*0bac*/ 	.short	0x010a
        /*0bae*/ 	.byte	0xff
	.zero		1


	//   ....[169]....
        /*0bb0*/ 	.word	0x00009e20
        /*0bb4*/ 	.word	0x00000000
        /*0bb8*/ 	.word	0x000000f0
        /*0bbc*/ 	.short	0x010a
        /*0bbe*/ 	.byte	0xff
	.zero		1


	//   ....[170]....
        /*0bc0*/ 	.word	0x00009e80
        /*0bc4*/ 	.word	0x00000000
        /*0bc8*/ 	.word	0x000000f8
        /*0bcc*/ 	.short	0x010a
        /*0bce*/ 	.byte	0xff
	.zero		1


	//   ....[171]....
        /*0bd0*/ 	.word	0x00009ee0
        /*0bd4*/ 	.word	0x00000000
        /*0bd8*/ 	.word	0x00000100
        /*0bdc*/ 	.short	0x010a
        /*0bde*/ 	.byte	0xff
	.zero		1


	//   ....[172]....
        /*0be0*/ 	.word	0x00009f30
        /*0be4*/ 	.word	0x00000000
        /*0be8*/ 	.word	0x00000120
        /*0bec*/ 	.short	0x010a
        /*0bee*/ 	.byte	0xff
	.zero		1


	//   ....[173]....
        /*0bf0*/ 	.word	0x00009f80
        /*0bf4*/ 	.word	0x00000003
        /*0bf8*/ 	.word	0x000000d0
        /*0bfc*/ 	.short	0x010a
        /*0bfe*/ 	.byte	0xff
	.zero		1


	//   ....[174]....
        /*0c00*/ 	.word	0x00009fd0
        /*0c04*/ 	.word	0x00000041
        /*0c08*/ 	.word	0x00000140
        /*0c0c*/ 	.short	0x010a
        /*0c0e*/ 	.byte	0xff
	.zero		1


	//----- nvinfo : EIATTR_NUM_MBARRIERS
	.align		4
.L_47:
        /*0c10*/ 	.byte	0x03, 0x38
        /*0c12*/ 	.short	0x0035


	//----- nvinfo : EIATTR_EXIT_INSTR_OFFSETS
	.align		4
        /*0c14*/ 	.byte	0x04, 0x1c
        /*0c16*/ 	.short	(.L_49 - .L_48)


	//   ....[0]....
.L_48:
        /*0c18*/ 	.word	0x00002e10


	//   ....[1]....
        /*0c1c*/ 	.word	0x00003310


	//   ....[2]....
        /*0c20*/ 	.word	0x00003370


	//   ....[3]....
        /*0c24*/ 	.word	0x000046f0


	//   ....[4]....
        /*0c28*/ 	.word	0x000058d0


	//   ....[5]....
        /*0c2c*/ 	.word	0x00005910


	//   ....[6]....
        /*0c30*/ 	.word	0x00008f90


	//   ....[7]....
        /*0c34*/ 	.word	0x00009010


	//   ....[8]....
        /*0c38*/ 	.word	0x00009040


	//   ....[9]....
        /*0c3c*/ 	.word	0x000090c0


	//----- nvinfo : EIATTR_MAX_THREADS
	.align		4
.L_49:
        /*0c40*/ 	.byte	0x04, 0x05
        /*0c42*/ 	.short	(.L_51 - .L_50)
.L_50:
        /*0c44*/ 	.word	0x00000100
        /*0c48*/ 	.word	0x00000001
        /*0c4c*/ 	.word	0x00000001


	//----- nvinfo : EIATTR_CRS_STACK_SIZE
	.align		4
.L_51:
        /*0c50*/ 	.byte	0x04, 0x1e
        /*0c52*/ 	.short	(.L_53 - .L_52)
.L_52:
        /*0c54*/ 	.word	0x00000000


	//----- nvinfo : EIATTR_CBANK_PARAM_SIZE
	.align		4
.L_53:
        /*0c58*/ 	.byte	0x03, 0x19
        /*0c5a*/ 	.short	0x0800


	//----- nvinfo : EIATTR_PARAM_CBANK
	.align		4
        /*0c5c*/ 	.byte	0x04, 0x0a
        /*0c5e*/ 	.short	(.L_55 - .L_54)
	.align		4
.L_54:
        /*0c60*/ 	.word	index@(.nv.constant0._ZN7cutlass13device_kernelINS_4gemm6kernel13GemmUniversalIN4cute5tupleIJiiiiEEENS1_10collective13CollectiveMmaINS1_35MainloopSm100TmaUmmaWarpSpecializedILi13ELi2ELi4ENS5_IJNS4_1CILi2EEENSA_ILi1EEESC_EEEEENS5_IJNSA_ILi128EEESF_NSA_ILi64EEEEEENS_10bfloat16_tENS5_IJlSC_lEEESI_SJ_NS4_8TiledMMAINS4_8MMA_AtomIJNS4_26SM100_MMA_F16BF16_2x1SM_SSISI_SI_fLi128ELi128ELNS4_4UMMA5MajorE0ELSO_0ELNSN_7ScaleInE0ELSP_0EEEEEENS4_6LayoutINS5_IJSC_SC_SC_EEENS5_IJNSA_ILi0EEESU_SU_EEEEENS5_IJNS4_10UnderscoreESX_SX_EEEEENS4_18SM100_TMA_2SM_LOADENS4_14ComposedLayoutINS4_7SwizzleILi3ELi4ELi3EEENS4_18smem_ptr_flag_bitsILi16EEENSS_INS5_IJNSA_ILi8EEESG_EEENS5_IJSG_SC_EEEEEEEvNS4_8identityES10_S1A_vS1B_EENS_8epilogue10collective18CollectiveEpilogueINS1D_23Sm100TmaWarpSpecializedILi4ELi2ELi16ELb1ELb0EEEJNS5_IJSG_SF_SG_EEENS5_IJNSS_ISG_SC_EENSS_INS5_IJNSA_ILi16EEESB_EEENS5_IJSC_SG_EEEEEEEESI_SJ_SI_SJ_NS1D_6fusion15FusionCallbacksIS1H_NS1P_13LinCombEltActINS1D_6thread4GELUESI_fSI_fLNS_15FloatRoundStyleE2EEES1I_S1O_JEEENS4_5SM1004TMEM4LOAD26SM100_TMEM_LOAD_32dp32b16xENS4_13SM90_TMA_LOADENS11_INS12_ILi1ELi4ELi3EEES15_NSS_INS5_IJS16_S1K_EEENS5_IJS1K_SC_EEEEEEENS4_39AutoVectorizingCopyWithAssumedAlignmentILi128EEENS4_14SM90_TMA_STOREES26_S28_S28_EEEvvEEEEvNT_6ParamsE)
        /*0c64*/ 	.short	0x0380
        /*0c66*/ 	.short	0x0800


	//----- nvinfo : EIATTR_SW_WAR
	.align		4
.L_55:
        /*0c68*/ 	.byte	0x04, 0x36
        /*0c6a*/ 	.short	(.L_57 - .L_56)
.L_56:
        /*0c6c*/ 	.word	0x00000008
.L_57:


//--------------------- .nv.callgraph             --------------------------
	.section	.nv.callgraph,"",@"SHT_CUDA_CALLGRAPH"
	.align	4
	.sectionentsize	8
	.align		4
        /*0000*/ 	.word	0x00000000
	.align		4
        /*0004*/ 	.word	0xffffffff
	.align		4
        /*0008*/ 	.word	index@(_ZN7cutlass13device_kernelINS_4gemm6kernel13GemmUniversalIN4cute5tupleIJiiiiEEENS1_10collective13CollectiveMmaINS1_35MainloopSm100TmaUmmaWarpSpecializedILi13ELi2ELi4ENS5_IJNS4_1CILi2EEENSA_ILi1EEESC_EEEEENS5_IJNSA_ILi128EEESF_NSA_ILi64EEEEEENS_10bfloat16_tENS5_IJlSC_lEEESI_SJ_NS4_8TiledMMAINS4_8MMA_AtomIJNS4_26SM100_MMA_F16BF16_2x1SM_SSISI_SI_fLi128ELi128ELNS4_4UMMA5MajorE0ELSO_0ELNSN_7ScaleInE0ELSP_0EEEEEENS4_6LayoutINS5_IJSC_SC_SC_EEENS5_IJNSA_ILi0EEESU_SU_EEEEENS5_IJNS4_10UnderscoreESX_SX_EEEEENS4_18SM100_TMA_2SM_LOADENS4_14ComposedLayoutINS4_7SwizzleILi3ELi4ELi3EEENS4_18smem_ptr_flag_bitsILi16EEENSS_INS5_IJNSA_ILi8EEESG_EEENS5_IJSG_SC_EEEEEEEvNS4_8identityES10_S1A_vS1B_EENS_8epilogue10collective18CollectiveEpilogueINS1D_23Sm100TmaWarpSpecializedILi4ELi2ELi16ELb1ELb0EEEJNS5_IJSG_SF_SG_EEENS5_IJNSS_ISG_SC_EENSS_INS5_IJNSA_ILi16EEESB_EEENS5_IJSC_SG_EEEEEEEESI_SJ_SI_SJ_NS1D_6fusion15FusionCallbacksIS1H_NS1P_13LinCombEltActINS1D_6thread4GELUESI_fSI_fLNS_15FloatRoundStyleE2EEES1I_S1O_JEEENS4_5SM1004TMEM4LOAD26SM100_TMEM_LOAD_32dp32b16xENS4_13SM90_TMA_LOADENS11_INS12_ILi1ELi4ELi3EEES15_NSS_INS5_IJS16_S1K_EEENS5_IJS1K_SC_EEEEEEENS4_39AutoVectorizingCopyWithAssumedAlignmentILi128EEENS4_14SM90_TMA_STOREES26_S28_S28_EEEvvEEEEvNT_6ParamsE)
	.align		4
        /*000c*/ 	.word	index@(__assertfail)
	.align		4
        /*0010*/ 	.word	0x00000000
	.align		4
        /*0014*/ 	.word	0xfffffffe
	.align		4
        /*0018*/ 	.word	0x00000000
	.align		4
        /*001c*/ 	.word	0xfffffffd
	.align		4
        /*0020*/ 	.word	0x00000000
	.align		4
        /*0024*/ 	.word	0xfffffffc


//--------------------- .nv.constant4             --------------------------
	.section	.nv.constant4,"a",@progbits
	.align	8
	.align		8
.nv.constant4:
        /*0000*/ 	.dword	__assertfail
	.align		8
        /*0008*/ 	.dword	__unnamed_1
	.align		8
        /*0010*/ 	.dword	__unnamed_2
	.align		8
        /*0018*/ 	.dword	_ZN39_INTERNAL_045d9f0b_4_k_cu_7a03dac5_33464cuda3std3__45__cpo5beginE
	.align		8
        /*0020*/ 	.dword	_ZN39_INTERNAL_045d9f0b_4_k_cu_7a03dac5_33464cuda3std3__45__cpo3endE
	.align		8
        /*0028*/ 	.dword	_ZN39_INTERNAL_045d9f0b_4_k_cu_7a03dac5_33464cuda3std3__45__cpo6cbeginE
	.align		8
        /*0030*/ 	.dword	_ZN39_INTERNAL_045d9f0b_4_k_cu_7a03dac5_33464cuda3std3__45__cpo4cendE
	.align		8
        /*0038*/ 	.dword	_ZN39_INTERNAL_045d9f0b_4_k_cu_7a03dac5_33464cuda3std3__441_GLOBAL__N__045d9f0b_4_k_cu_7a03dac5_33466ignoreE
	.align		8
        /*0040*/ 	.dword	_ZN39_INTERNAL_045d9f0b_4_k_cu_7a03dac5_33464cuda3std3__419piecewise_constructE
	.align		8
        /*0048*/ 	.dword	_ZN39_INTERNAL_045d9f0b_4_k_cu_7a03dac5_33464cuda3std3__48in_placeE
	.align		8
        /*0050*/ 	.dword	_ZN39_INTERNAL_045d9f0b_4_k_cu_7a03dac5_33464cuda3std6ranges3__45__cpo4swapE
	.align		8
        /*0058*/ 	.dword	_ZN39_INTERNAL_045d9f0b_4_k_cu_7a03dac5_33464cuda3std6ranges3__45__cpo9iter_moveE
	.align		8
        /*0060*/ 	.dword	_ZN39_INTERNAL_045d9f0b_4_k_cu_7a03dac5_33464cute7productE
	.align		8
        /*0068*/ 	.dword	_ZN39_INTERNAL_045d9f0b_4_k_cu_7a03dac5_33464cute1_E
	.align		8
        /*0070*/ 	.dword	$str$25
	.align		8
        /*0078*/ 	.dword	$str$26
	.align		8
        /*0080*/ 	.dword	$str$27
	.align		8
        /*0088*/ 	.dword	$str$28


//--------------------- .text._ZN7cutlass13device_kernelINS_4gemm6kernel13GemmUniversalIN4cute5tupleIJiiiiEEENS1_10collective13CollectiveMmaINS1_35MainloopSm100TmaUmmaWarpSpecializedILi13ELi2ELi4ENS5_IJNS4_1CILi2EEENSA_ILi1EEESC_EEEEENS5_IJNSA_ILi128EEESF_NSA_ILi64EEEEEENS_10bfloat16_tENS5_IJlSC_lEEESI_SJ_NS4_8TiledMMAINS4_8MMA_AtomIJNS4_26SM100_MMA_F16BF16_2x1SM_SSISI_SI_fLi128ELi128ELNS4_4UMMA5MajorE0ELSO_0ELNSN_7ScaleInE0ELSP_0EEEEEENS4_6LayoutINS5_IJSC_SC_SC_EEENS5_IJNSA_ILi0EEESU_SU_EEEEENS5_IJNS4_10UnderscoreESX_SX_EEEEENS4_18SM100_TMA_2SM_LOADENS4_14ComposedLayoutINS4_7SwizzleILi3ELi4ELi3EEENS4_18smem_ptr_flag_bitsILi16EEENSS_INS5_IJNSA_ILi8EEESG_EEENS5_IJSG_SC_EEEEEEEvNS4_8identityES10_S1A_vS1B_EENS_8epilogue10collective18CollectiveEpilogueINS1D_23Sm100TmaWarpSpecializedILi4ELi2ELi16ELb1ELb0EEEJNS5_IJSG_SF_SG_EEENS5_IJNSS_ISG_SC_EENSS_INS5_IJNSA_ILi16EEESB_EEENS5_IJSC_SG_EEEEEEEESI_SJ_SI_SJ_NS1D_6fusion15FusionCallbacksIS1H_NS1P_13LinCombEltActINS1D_6thread4GELUESI_fSI_fLNS_15FloatRoundStyleE2EEES1I_S1O_JEEENS4_5SM1004TMEM4LOAD26SM100_TMEM_LOAD_32dp32b16xENS4_13SM90_TMA_LOADENS11_INS12_ILi1ELi4ELi3EEES15_NSS_INS5_IJS16_S1K_EEENS5_IJS1K_SC_EEEEEEENS4_39AutoVectorizingCopyWithAssumedAlignmentILi128EEENS4_14SM90_TMA_STOREES26_S28_S28_EEEvvEEEEvNT_6ParamsE --------------------------
	.section	.text._ZN7cutlass13device_kernelINS_4gemm6kernel13GemmUniversalIN4cute5tupleIJiiiiEEENS1_10collective13CollectiveMmaINS1_35MainloopSm100TmaUmmaWarpSpecializedILi13ELi2ELi4ENS5_IJNS4_1CILi2EEENSA_ILi1EEESC_EEEEENS5_IJNSA_ILi128EEESF_NSA_ILi64EEEEEENS_10bfloat16_tENS5_IJlSC_lEEESI_SJ_NS4_8TiledMMAINS4_8MMA_AtomIJNS4_26SM100_MMA_F16BF16_2x1SM_SSISI_SI_fLi128ELi128ELNS4_4UMMA5MajorE0ELSO_0ELNSN_7ScaleInE0ELSP_0EEEEEENS4_6LayoutINS5_IJSC_SC_SC_EEENS5_IJNSA_ILi0EEESU_SU_EEEEENS5_IJNS4_10UnderscoreESX_SX_EEEEENS4_18SM100_TMA_2SM_LOADENS4_14ComposedLayoutINS4_7SwizzleILi3ELi4ELi3EEENS4_18smem_ptr_flag_bitsILi16EEENSS_INS5_IJNSA_ILi8EEESG_EEENS5_IJSG_SC_EEEEEEEvNS4_8identityES10_S1A_vS1B_EENS_8epilogue10collective18CollectiveEpilogueINS1D_23Sm100TmaWarpSpecializedILi4ELi2ELi16ELb1ELb0EEEJNS5_IJSG_SF_SG_EEENS5_IJNSS_ISG_SC_EENSS_INS5_IJNSA_ILi16EEESB_EEENS5_IJSC_SG_EEEEEEEESI_SJ_SI_SJ_NS1D_6fusion15FusionCallbacksIS1H_NS1P_13LinCombEltActINS1D_6thread4GELUESI_fSI_fLNS_15FloatRoundStyleE2EEES1I_S1O_JEEENS4_5SM1004TMEM4LOAD26SM100_TMEM_LOAD_32dp32b16xENS4_13SM90_TMA_LOADENS11_INS12_ILi1ELi4ELi3EEES15_NSS_INS5_IJS16_S1K_EEENS5_IJS1K_SC_EEEEEEENS4_39AutoVectorizingCopyWithAssumedAlignmentILi128EEENS4_14SM90_TMA_STOREES26_S28_S28_EEEvvEEEEvNT_6ParamsE,"ax",@progbits
	.align	128
.text._ZN7cutlass13device_kernelINS_4gemm6kernel13GemmUniversalIN4cute5tupleIJiiiiEEENS1_10collective13CollectiveMmaINS1_35MainloopSm100TmaUmmaWarpSpecializedILi13ELi2ELi4ENS5_IJNS4_1CILi2EEENSA_ILi1EEESC_EEEEENS5_IJNSA_ILi128EEESF_NSA_ILi64EEEEEENS_10bfloat16_tENS5_IJlSC_lEEESI_SJ_NS4_8TiledMMAINS4_8MMA_AtomIJNS4_26SM100_MMA_F16BF16_2x1SM_SSISI_SI_fLi128ELi128ELNS4_4UMMA5MajorE0ELSO_0ELNSN_7ScaleInE0ELSP_0EEEEEENS4_6LayoutINS5_IJSC_SC_SC_EEENS5_IJNSA_ILi0EEESU_SU_EEEEENS5_IJNS4_10UnderscoreESX_SX_EEEEENS4_18SM100_TMA_2SM_LOADENS4_14ComposedLayoutINS4_7SwizzleILi3ELi4ELi3EEENS4_18smem_ptr_flag_bitsILi16EEENSS_INS5_IJNSA_ILi8EEESG_EEENS5_IJSG_SC_EEEEEEEvNS4_8identityES10_S1A_vS1B_EENS_8epilogue10collective18CollectiveEpilogueINS1D_23Sm100TmaWarpSpecializedILi4ELi2ELi16ELb1ELb0EEEJNS5_IJSG_SF_SG_EEENS5_IJNSS_ISG_SC_EENSS_INS5_IJNSA_ILi16EEESB_EEENS5_IJSC_SG_EEEEEEEESI_SJ_SI_SJ_NS1D_6fusion15FusionCallbacksIS1H_NS1P_13LinCombEltActINS1D_6thread4GELUESI_fSI_fLNS_15FloatRoundStyleE2EEES1I_S1O_JEEENS4_5SM1004TMEM4LOAD26SM100_TMEM_LOAD_32dp32b16xENS4_13SM90_TMA_LOADENS11_INS12_ILi1ELi4ELi3EEES15_NSS_INS5_IJS16_S1K_EEENS5_IJS1K_SC_EEEEEEENS4_39AutoVectorizingCopyWithAssumedAlignmentILi128EEENS4_14SM90_TMA_STOREES26_S28_S28_EEEvvEEEEvNT_6ParamsE:
        .type           _ZN7cutlass13device_kernelINS_4gemm6kernel13GemmUniversalIN4cute5tupleIJiiiiEEENS1_10collective13CollectiveMmaINS1_35MainloopSm100TmaUmmaWarpSpecializedILi13ELi2ELi4ENS5_IJNS4_1CILi2EEENSA_ILi1EEESC_EEEEENS5_IJNSA_ILi128EEESF_NSA_ILi64EEEEEENS_10bfloat16_tENS5_IJlSC_lEEESI_SJ_NS4_8TiledMMAINS4_8MMA_AtomIJNS4_26SM100_MMA_F16BF16_2x1SM_SSISI_SI_fLi128ELi128ELNS4_4UMMA5MajorE0ELSO_0ELNSN_7ScaleInE0ELSP_0EEEEEENS4_6LayoutINS5_IJSC_SC_SC_EEENS5_IJNSA_ILi0EEESU_SU_EEEEENS5_IJNS4_10UnderscoreESX_SX_EEEEENS4_18SM100_TMA_2SM_LOADENS4_14ComposedLayoutINS4_7SwizzleILi3ELi4ELi3EEENS4_18smem_ptr_flag_bitsILi16EEENSS_INS5_IJNSA_ILi8EEESG_EEENS5_IJSG_SC_EEEEEEEvNS4_8identityES10_S1A_vS1B_EENS_8epilogue10collective18CollectiveEpilogueINS1D_23Sm100TmaWarpSpecializedILi4ELi2ELi16ELb1ELb0EEEJNS5_IJSG_SF_SG_EEENS5_IJNSS_ISG_SC_EENSS_INS5_IJNSA_ILi16EEESB_EEENS5_IJSC_SG_EEEEEEEESI_SJ_SI_SJ_NS1D_6fusion15FusionCallbacksIS1H_NS1P_13LinCombEltActINS1D_6thread4GELUESI_fSI_fLNS_15FloatRoundStyleE2EEES1I_S1O_JEEENS4_5SM1004TMEM4LOAD26SM100_TMEM_LOAD_32dp32b16xENS4_13SM90_TMA_LOADENS11_INS12_ILi1ELi4ELi3EEES15_NSS_INS5_IJS16_S1K_EEENS5_IJS1K_SC_EEEEEEENS4_39AutoVectorizingCopyWithAssumedAlignmentILi128EEENS4_14SM90_TMA_STOREES26_S28_S28_EEEvvEEEEvNT_6ParamsE,@function
        .size           _ZN7cutlass13device_kernelINS_4gemm6kernel13GemmUniversalIN4cute5tupleIJiiiiEEENS1_10collective13CollectiveMmaINS1_35MainloopSm100TmaUmmaWarpSpecializedILi13ELi2ELi4ENS5_IJNS4_1CILi2EEENSA_ILi1EEESC_EEEEENS5_IJNSA_ILi128EEESF_NSA_ILi64EEEEEENS_10bfloat16_tENS5_IJlSC_lEEESI_SJ_NS4_8TiledMMAINS4_8MMA_AtomIJNS4_26SM100_MMA_F16BF16_2x1SM_SSISI_SI_fLi128ELi128ELNS4_4UMMA5MajorE0ELSO_0ELNSN_7ScaleInE0ELSP_0EEEEEENS4_6LayoutINS5_IJSC_SC_SC_EEENS5_IJNSA_ILi0EEESU_SU_EEEEENS5_IJNS4_10UnderscoreESX_SX_EEEEENS4_18SM100_TMA_2SM_LOADENS4_14ComposedLayoutINS4_7SwizzleILi3ELi4ELi3EEENS4_18smem_ptr_flag_bitsILi16EEENSS_INS5_IJNSA_ILi8EEESG_EEENS5_IJSG_SC_EEEEEEEvNS4_8identityES10_S1A_vS1B_EENS_8epilogue10collective18CollectiveEpilogueINS1D_23Sm100TmaWarpSpecializedILi4ELi2ELi16ELb1ELb0EEEJNS5_IJSG_SF_SG_EEENS5_IJNSS_ISG_SC_EENSS_INS5_IJNSA_ILi16EEESB_EEENS5_IJSC_SG_EEEEEEEESI_SJ_SI_SJ_NS1D_6fusion15FusionCallbacksIS1H_NS1P_13LinCombEltActINS1D_6thread4GELUESI_fSI_fLNS_15FloatRoundStyleE2EEES1I_S1O_JEEENS4_5SM1004TMEM4LOAD26SM100_TMEM_LOAD_32dp32b16xENS4_13SM90_TMA_LOADENS11_INS12_ILi1ELi4ELi3EEES15_NSS_INS5_IJS16_S1K_EEENS5_IJS1K_SC_EEEEEEENS4_39AutoVectorizingCopyWithAssumedAlignmentILi128EEENS4_14SM90_TMA_STOREES26_S28_S28_EEEvvEEEEvNT_6ParamsE,(.L_x_210 - _ZN7cutlass13device_kernelINS_4gemm6kernel13GemmUniversalIN4cute5tupleIJiiiiEEENS1_10collective13CollectiveMmaINS1_35MainloopSm100TmaUmmaWarpSpecializedILi13ELi2ELi4ENS5_IJNS4_1CILi2EEENSA_ILi1EEESC_EEEEENS5_IJNSA_ILi128EEESF_NSA_ILi64EEEEEENS_10bfloat16_tENS5_IJlSC_lEEESI_SJ_NS4_8TiledMMAINS4_8MMA_AtomIJNS4_26SM100_MMA_F16BF16_2x1SM_SSISI_SI_fLi128ELi128ELNS4_4UMMA5MajorE0ELSO_0ELNSN_7ScaleInE0ELSP_0EEEEEENS4_6LayoutINS5_IJSC_SC_SC_EEENS5_IJNSA_ILi0EEESU_SU_EEEEENS5_IJNS4_10UnderscoreESX_SX_EEEEENS4_18SM100_TMA_2SM_LOADENS4_14ComposedLayoutINS4_7SwizzleILi3ELi4ELi3EEENS4_18smem_ptr_flag_bitsILi16EEENSS_INS5_IJNSA_ILi8EEESG_EEENS5_IJSG_SC_EEEEEEEvNS4_8identityES10_S1A_vS1B_EENS_8epilogue10collective18CollectiveEpilogueINS1D_23Sm100TmaWarpSpecializedILi4ELi2ELi16ELb1ELb0EEEJNS5_IJSG_SF_SG_EEENS5_IJNSS_ISG_SC_EENSS_INS5_IJNSA_ILi16EEESB_EEENS5_IJSC_SG_EEEEEEEESI_SJ_SI_SJ_NS1D_6fusion15FusionCallbacksIS1H_NS1P_13LinCombEltActINS1D_6thread4GELUESI_fSI_fLNS_15FloatRoundStyleE2EEES1I_S1O_JEEENS4_5SM1004TMEM4LOAD26SM100_TMEM_LOAD_32dp32b16xENS4_13SM90_TMA_LOADENS11_INS12_ILi1ELi4ELi3EEES15_NSS_INS5_IJS16_S1K_EEENS5_IJS1K_SC_EEEEEEENS4_39AutoVectorizingCopyWithAssumedAlignmentILi128EEENS4_14SM90_TMA_STOREES26_S28_S28_EEEvvEEEEvNT_6ParamsE)
        .other          _ZN7cutlass13device_kernelINS_4gemm6kernel13GemmUniversalIN4cute5tupleIJiiiiEEENS1_10collective13CollectiveMmaINS1_35MainloopSm100TmaUmmaWarpSpecializedILi13ELi2ELi4ENS5_IJNS4_1CILi2EEENSA_ILi1EEESC_EEEEENS5_IJNSA_ILi128EEESF_NSA_ILi64EEEEEENS_10bfloat16_tENS5_IJlSC_lEEESI_SJ_NS4_8TiledMMAINS4_8MMA_AtomIJNS4_26SM100_MMA_F16BF16_2x1SM_SSISI_SI_fLi128ELi128ELNS4_4UMMA5MajorE0ELSO_0ELNSN_7ScaleInE0ELSP_0EEEEEENS4_6LayoutINS5_IJSC_SC_SC_EEENS5_IJNSA_ILi0EEESU_SU_EEEEENS5_IJNS4_10UnderscoreESX_SX_EEEEENS4_18SM100_TMA_2SM_LOADENS4_14ComposedLayoutINS4_7SwizzleILi3ELi4ELi3EEENS4_18smem_ptr_flag_bitsILi16EEENSS_INS5_IJNSA_ILi8EEESG_EEENS5_IJSG_SC_EEEEEEEvNS4_8identityES10_S1A_vS1B_EENS_8epilogue10collective18CollectiveEpilogueINS1D_23Sm100TmaWarpSpecializedILi4ELi2ELi16ELb1ELb0EEEJNS5_IJSG_SF_SG_EEENS5_IJNSS_ISG_SC_EENSS_INS5_IJNSA_ILi16EEESB_EEENS5_IJSC_SG_EEEEEEEESI_SJ_SI_SJ_NS1D_6fusion15FusionCallbacksIS1H_NS1P_13LinCombEltActINS1D_6thread4GELUESI_fSI_fLNS_15FloatRoundStyleE2EEES1I_S1O_JEEENS4_5SM1004TMEM4LOAD26SM100_TMEM_LOAD_32dp32b16xENS4_13SM90_TMA_LOADENS11_INS12_ILi1ELi4ELi3EEES15_NSS_INS5_IJS16_S1K_EEENS5_IJS1K_SC_EEEEEEENS4_39AutoVectorizingCopyWithAssumedAlignmentILi128EEENS4_14SM90_TMA_STOREES26_S28_S28_EEEvvEEEEvNT_6ParamsE,@"STO_CUDA_ENTRY STV_DEFAULT"
_ZN7cutlass13device_kernelINS_4gemm6kernel13GemmUniversalIN4cute5tupleIJiiiiEEENS1_10collective13CollectiveMmaINS1_35MainloopSm100TmaUmmaWarpSpecializedILi13ELi2ELi4ENS5_IJNS4_1CILi2EEENSA_ILi1EEESC_EEEEENS5_IJNSA_ILi128EEESF_NSA_ILi64EEEEEENS_10bfloat16_tENS5_IJlSC_lEEESI_SJ_NS4_8TiledMMAINS4_8MMA_AtomIJNS4_26SM100_MMA_F16BF16_2x1SM_SSISI_SI_fLi128ELi128ELNS4_4UMMA5MajorE0ELSO_0ELNSN_7ScaleInE0ELSP_0EEEEEENS4_6LayoutINS5_IJSC_SC_SC_EEENS5_IJNSA_ILi0EEESU_SU_EEEEENS5_IJNS4_10UnderscoreESX_SX_EEEEENS4_18SM100_TMA_2SM_LOADENS4_14ComposedLayoutINS4_7SwizzleILi3ELi4ELi3EEENS4_18smem_ptr_flag_bitsILi16EEENSS_INS5_IJNSA_ILi8EEESG_EEENS5_IJSG_SC_EEEEEEEvNS4_8identityES10_S1A_vS1B_EENS_8epilogue10collective18CollectiveEpilogueINS1D_23Sm100TmaWarpSpecializedILi4ELi2ELi16ELb1ELb0EEEJNS5_IJSG_SF_SG_EEENS5_IJNSS_ISG_SC_EENSS_INS5_IJNSA_ILi16EEESB_EEENS5_IJSC_SG_EEEEEEEESI_SJ_SI_SJ_NS1D_6fusion15FusionCallbacksIS1H_NS1P_13LinCombEltActINS1D_6thread4GELUESI_fSI_fLNS_15FloatRoundStyleE2EEES1I_S1O_JEEENS4_5SM1004TMEM4LOAD26SM100_TMEM_LOAD_32dp32b16xENS4_13SM90_TMA_LOADENS11_INS12_ILi1ELi4ELi3EEES15_NSS_INS5_IJS16_S1K_EEENS5_IJS1K_SC_EEEEEEENS4_39AutoVectorizingCopyWithAssumedAlignmentILi128EEENS4_14SM90_TMA_STOREES26_S28_S28_EEEvvEEEEvNT_6ParamsE:
[----:B------:R-:W1:Y:S01]  /*0000*/  LDC R1, c[0x0][0x37c] ;  /* 0x0000df00ff017b82 */ /* 0x000e620000000800 */
[----:B------:R-:W2:Y:S01]  /*0010*/  S2R R85, SR_TID.X ;  /* 0x0000000000557919 */ /* 0x000ea20000002100 */
[----:B------:R-:W3:Y:S06]  /*0020*/  LDCU.64 UR8, c[0x0][0x890] ;  /* 0x00011200ff0877ac */ /* 0x000eec0008000a00 */
[----:B------:R-:W4:Y:S01]  /*0030*/  S2UR UR37, SR_CgaCtaId ;  /* 0x00000000002579c3 */ /* 0x000f220000008800 */
[----:B------:R-:W-:Y:S02]  /*0040*/  PRMT R64, RZ, 0x7610, R64 ;  /* 0x00007610ff407816 */ /* 0x000fe40000000040 */
[----:B------:R-:W-:Y:S01]  /*0050*/  ELECT P0, URZ, PT ;  /* 0x0000000000ff782f */ /* 0x000fe20003800000 */
[----:B------:R-:W1:Y:S01]  /*0060*/  LDCU.64 UR38, c[0x0][0x358] ;  /* 0x00006b00ff2677ac */ /* 0x000e620008000a00 */
[----:B---3--:R-:W-:-:S04]  /*0070*/  UISETP.NE.U32.AND UP2, UPT, UR8, URZ, UPT ;  /* 0x000000ff0800728c */ /* 0x008fc8000bf45070 */
[----:B------:R-:W-:Y:S02]  /*0080*/  UISETP.NE.AND.EX UP2, UPT, UR9, URZ, UPT, UP2 ;  /* 0x000000ff0900728c */ /* 0x000fe4000bf45320 */
[----:B----4-:R-:W-:Y:S02]  /*0090*/  ULOP3.LUT UR5, UR37, 0x1, URZ, 0xc0, !UPT ;  /* 0x0000000125057892 */ /* 0x010fe4000f8ec0ff */
[----:B------:R-:W-:Y:S01]  /*00a0*/  ULOP3.LUT UR4, UR37, 0x1, URZ, 0x3c, !UPT ;  /* 0x0000000125047892 */ /* 0x000fe2000f8e3cff */
[----:B--2---:R-:W-:-:S05]  /*00b0*/  SHF.R.U32.HI R86, RZ, 0x5, R85 ;  /* 0x00000005ff567819 */ /* 0x004fca0000011655 */
[----:B------:R-:W2:Y:S02]  /*00c0*/  SHFL.IDX PT, R0, R86, RZ, 0x1f ;  /* 0x00001fff56007589 */ /* 0x000ea400000e0000 */
[----:B--2---:R-:W-:Y:S01]  /*00d0*/  R2UR UR10, R0 ;  /* 0x00000000000a72ca */ /* 0x004fe200000e0000 */
[----:B-1----:R-:W-:Y:S05]  /*00e0*/  BRA.U UP2, `(.L_x_0) ;  /* 0x00000001022c7547 */ /* 0x002fea000b800000 */
[----:B------:R-:W1:Y:S02]  /*00f0*/  LDCU.64 UR6, c[0x0][0x888] ;  /* 0x00011100ff0677ac */ /* 0x000e640008000a00 */
[----:B-1----:R-:W-:-:S04]  /*0100*/  UISETP.NE.U32.AND UP0, UPT, UR6, URZ, UPT ;  /* 0x000000ff0600728c */ /* 0x002fc8000bf05070 */
[----:B------:R-:W-:-:S09]  /*0110*/  UISETP.NE.AND.EX UP0, UPT, UR7, URZ, UPT, UP0 ;  /* 0x000000ff0700728c */ /* 0x000fd2000bf05300 */
[----:B------:R-:W-:Y:S05]  /*0120*/  BRA.U !UP0, `(.L_x_1) ;  /* 0x0000000108107547 */ /* 0x000fea000b800000 */
[----:B------:R-:W1:Y:S02]  /*0130*/  LDC.64 R52, c[0x0][0x888] ;  /* 0x00022200ff347b82 */ /* 0x000e640000000a00 */
[----:B-1----:R1:W5:Y:S01]  /*0140*/  LDG.E R52, desc[UR38][R52.64] ;  /* 0x0000002634347981 */ /* 0x002362000c1e1900 */
[----:B------:R-:W-:Y:S01]  /*0150*/  HFMA2 R64, -RZ, RZ, 0, 5.9604644775390625e-08 ;  /* 0x00000001ff407431 */ /* 0x000fe200000001ff */
[----:B------:R-:W-:Y:S05]  /*0160*/  BRA `(.L_x_0) ;  /* 0x00000000000c7947 */ /* 0x000fea0003800000 */
.L_x_1:
[----:B------:R-:W1:Y:S01]  /*0170*/  LDCU UR6, c[0x0][0x880] ;  /* 0x00011000ff0677ac */ /* 0x000e620008000800 */
[----:B------:R-:W-:Y:S01]  /*0180*/  HFMA2 R64, -RZ, RZ, 0, 5.9604644775390625e-08 ;  /* 0x00000001ff407431 */ /* 0x000fe200000001ff */
[----:B-1----:R-:W-:-:S07]  /*0190*/  MOV R52, UR6 ;  /* 0x0000000600347c02 */ /* 0x002fce0008000f00 */
.L_x_0:
[----:B------:R-:W2:Y:S02]  /*01a0*/  LDCU.64 UR6, c[0x0][0x8b0] ;  /* 0x00011600ff0677ac */ /* 0x000ea40008000a00 */
[----:B--2---:R-:W-:-:S04]  /*01b0*/  UISETP.NE.U32.AND UP0, UPT, UR6, URZ, UPT ;  /* 0x000000ff0600728c */ /* 0x004fc8000bf05070 */
[----:B------:R-:W-:-:S09]  /*01c0*/  UISETP.NE.AND.EX UP0, UPT, UR7, URZ, UPT, UP0 ;  /* 0x000000ff0700728c */ /* 0x000fd2000bf05300 */
[----:B------:R-:W-:Y:S05]  /*01d0*/  BRA.U UP0, `(.L_x_2) ;  /* 0x0000000100247547 */ /* 0x000fea000b800000 */
[----:B------:R-:W2:Y:S02]  /*01e0*/  LDCU.64 UR6, c[0x0][0x8a8] ;  /* 0x00011500ff0677ac */ /* 0x000ea40008000a00 */
[----:B--2---:R-:W-:-:S04]  /*01f0*/  UISETP.NE.U32.AND UP0, UPT, UR6, URZ, UPT ;  /* 0x000000ff0600728c */ /* 0x004fc8000bf05070 */
[----:B------:R-:W-:-:S09]  /*0200*/  UISETP.NE.AND.EX UP0, UPT, UR7, URZ, UPT, UP0 ;  /* 0x000000ff0700728c */ /* 0x000fd2000bf05300 */
[----:B------:R-:W-:Y:S05]  /*0210*/  BRA.U !UP0, `(.L_x_3) ;  /* 0x00000001080c7547 */ /* 0x000fea000b800000 */
[----:B------:R-:W2:Y:S02]  /*0220*/  LDC.64 R40, c[0x0][0x8a8] ;  /* 0x00022a00ff287b82 */ /* 0x000ea40000000a00 */
[----:B--2---:R2:W5:Y:S01]  /*0230*/  LDG.E R40, desc[UR38][R40.64] ;  /* 0x0000002628287981 */ /* 0x004562000c1e1900 */
[----:B------:R-:W-:Y:S05]  /*0240*/  BRA `(.L_x_2) ;  /* 0x0000000000087947 */ /* 0x000fea0003800000 */
.L_x_3:
[----:B------:R-:W2:Y:S02]  /*0250*/  LDCU UR6, c[0x0][0x8a0] ;  /* 0x00011400ff0677ac */ /* 0x000ea40008000800 */
[----:B--2---:R-:W-:Y:S02]  /*0260*/  MOV R40, UR6 ;  /* 0x0000000600287c02 */ /* 0x004fe40008000f00 */
.L_x_2:
[----:B------:R-:W-:Y:S01]  /*0270*/  IMAD.U32 R0, RZ, RZ, UR10 ;  /* 0x0000000aff007e24 */ /* 0x000fe2000f8e00ff */
[----:B------:R-:W-:Y:S04]  /*0280*/  BSSY.RECONVERGENT B0, `(.L_x_4) ;  /* 0x000000c000007945 */ /* 0x000fe80003800200 */
[C---:B------:R-:W-:Y:S02]  /*0290*/  ISETP.NE.OR P2, PT, R0.reuse, 0x1, !P0 ;  /* 0x000000010000780c */ /* 0x040fe40004745670 */
[----:B------:R-:W-:-:S11]  /*02a0*/  ISETP.NE.OR P1, PT, R0, 0x3, !P0 ;  /* 0x000000030000780c */ /* 0x000fd60004725670 */
[----:B------:R-:W-:Y:S05]  /*02b0*/  @P2 BRA `(.L_x_5) ;  /* 0x0000000000202947 */ /* 0x000fea0003800000 */
[----:B------:R-:W3:Y:S02]  /*02c0*/  LDCU.64 UR6, c[0x0][0x348] ;  /* 0x00006900ff0677ac */ /* 0x000ee40008000a00 */
[----:B---3--:R-:W-:Y:S02]  /*02d0*/  UIADD3 UR12, UP1, UPT, UR6, 0x80, URZ ;  /* 0x00000080060c7890 */ /* 0x008fe4000ff3e0ff */
[----:B------:R-:W-:Y:S02]  /*02e0*/  UIADD3 UR6, UP0, UPT, UR6, 0x180, URZ ;  /* 0x0000018006067890 */ /* 0x000fe4000ff1e0ff */
[----:B------:R-:W-:Y:S02]  /*02f0*/  UIADD3.X UR13, UPT, UPT, URZ, UR7, URZ, UP1, !UPT ;  /* 0x00000007ff0d7290 */ /* 0x000fe40008ffe4ff */
[----:B------:R-:W-:-:S07]  /*0300*/  UIADD3.X UR7, UPT, UPT, URZ, UR7, URZ, UP0, !UPT ;  /* 0x00000007ff077290 */ /* 0x000fce00087fe4ff */
[----:B------:R3:W-:Y:S02]  /*0310*/  UTMACCTL.PF [UR12] ;  /* 0x000000000c0079b9 */ /* 0x0007e40008040000 */
[----:B------:R3:W-:Y:S02]  /*0320*/  UTMACCTL.PF [UR6] ;  /* 0x00000000060079b9 */ /* 0x0007e40008040000 */
[----:B---3--:R-:W-:Y:S01]  /*0330*/  NOP ;  /* 0x0000000000007918 */ /* 0x008fe20000000000 */
.L_x_5:
[----:B------:R-:W-:Y:S05]  /*0340*/  BSYNC.RECONVERGENT B0 ;  /* 0x0000000000007941 */ /* 0x000fea0003800200 */
.L_x_4:
[----:B------:R-:W-:Y:S04]  /*0350*/  BSSY.RECONVERGENT B0, `(.L_x_6) ;  /* 0x000000a000007945 */ /* 0x000fe80003800200 */
        /* <DEDUP_REMOVED lines=9> */
.L_x_7:
[----:B------:R-:W-:Y:S05]  /*03f0*/  BSYNC.RECONVERGENT B0 ;  /* 0x0000000000007941 */ /* 0x000fea0003800200 */
.L_x_6:
[----:B------:R-:W3:Y:S01]  /*0400*/  LDCU.64 UR6, c[0x0][0x888] ;  /* 0x00011100ff0677ac */ /* 0x000ee20008000a00 */
[----:B------:R-:W-:Y:S02]  /*0410*/  UISETP.EQ.U32.AND UP1, UPT, UR8, URZ, UPT ;  /* 0x000000ff0800728c */ /* 0x000fe4000bf22070 */
[----:B------:R-:W-:Y:S02]  /*0420*/  UPLOP3.LUT UP5, UPT, UPT, UPT, UPT, 0x40, 0x4 ;  /* 0x000000000004789c */ /* 0x000fe40003fae870 */
[----:B---3--:R-:W-:-:S04]  /*0430*/  UISETP.NE.U32.AND UP0, UPT, UR6, URZ, UPT ;  /* 0x000000ff0600728c */ /* 0x008fc8000bf05070 */
[----:B------:R-:W-:-:S04]  /*0440*/  UISETP.NE.AND.EX UP0, UPT, UR7, URZ, UPT, UP0 ;  /* 0x000000ff0700728c */ /* 0x000fc8000bf05300 */
[----:B------:R-:W-:-:S04]  /*0450*/  UISETP.EQ.OR.EX UP3, UPT, UR9, URZ, !UP0, UP1 ;  /* 0x000000ff0900728c */ /* 0x000fc8000c762710 */
[----:B------:R-:W-:-:S05]  /*0460*/  UP2UR UR45, UPR, URZ, 0x8 ;  /* 0x00000008ff2d7883 */ /* 0x000fca0008000000 */
[----:B------:R-:W-:Y:S07]  /*0470*/  BRA.U !UP3, `(.L_x_8) ;  /* 0x000000010b147547 */ /* 0x000fee000b800000 */
[----:B------:R-:W-:Y:S01]  /*0480*/  PLOP3.LUT P2, PT, PT, PT, UP2, 0x80, 0x8 ;  /* 0x000000000008781c */ /* 0x000fe20003f4f028 */
[----:B------:R-:W-:-:S12]  /*0490*/  UPLOP3.LUT UP5, UPT, UPT, UPT, UP0, 0x40, 0x4 ;  /* 0x000000000004789c */ /* 0x000fd80003fae800 */
[----:B-----5:R-:W-:-:S13]  /*04a0*/  @!P2 FSETP.EQ.AND P1, PT, R52, RZ, PT ;  /* 0x000000ff3400a20b */ /* 0x020fda0003f22000 */
[----:B------:R-:W-:Y:S01]  /*04b0*/  @!P2 VOTEU.ANY UP1, P1 ;  /* 0x0000000000ffa886 */ /* 0x000fe20000820100 */
[----:B------:R-:W-:-:S11]  /*04c0*/  @!UP2 UPLOP3.LUT UP5, UPT, UPT, UPT, UP1, 0x80, 0x8 ;  /* 0x000000000008a89c */ /* 0x000fd60003faf010 */
.L_x_8:
[----:B------:R-:W3:Y:S01]  /*04d0*/  SHFL.IDX PT, R0, R86, RZ, 0x1f ;  /* 0x00001fff56007589 */ /* 0x000ee200000e0000 */
[----:B------:R-:W-:-:S04]  /*04e0*/  UISETP.NE.AND UP1, UPT, UR10, 0x2, UPT ;  /* 0x000000020a00788c */ /* 0x000fc8000bf25270 */
[----:B------:R-:W-:Y:S02]  /*04f0*/  UISETP.EQ.AND UP2, UPT, UR5, URZ, !UP1 ;  /* 0x000000ff0500728c */ /* 0x000fe4000cf42270 */
[----:B------:R-:W-:-:S04]  /*0500*/  USEL UR6, URZ, 0x1, UP1 ;  /* 0x00000001ff067887 */ /* 0x000fc80008800000 */
[----:B------:R-:W-:Y:S02]  /*0510*/  PLOP3.LUT P5, PT, P0, PT, UP2, 0x80, 0x8 ;  /* 0x000000000008781c */ /* 0x000fe400007af028 */
[----:B---3--:R-:W-:-:S13]  /*0520*/  ISETP.NE.AND P1, PT, R0, RZ, PT ;  /* 0x000000ff0000720c */ /* 0x008fda0003f25270 */
[----:B------:R-:W-:Y:S05]  /*0530*/  @P1 BRA `(.L_x_9) ;  /* 0x0000000000981947 */ /* 0x000fea0003800000 */
[----:B------:R-:W-:Y:S01]  /*0540*/  ELECT P1, URZ, PT ;  /* 0x0000000000ff782f */ /* 0x000fe20003820000 */
[----:B------:R-:W-:-:S12]  /*0550*/  BSSY.RECONVERGENT B0, `(.L_x_9) ;  /* 0x0000024000007945 */ /* 0x000fd80003800200 */
[----:B------:R-:W-:Y:S05]  /*0560*/  @!P1 BRA `(.L_x_10) ;  /* 0x0000000000889947 */ /* 0x000fea0003800000 */
[----:B------:R-:W-:Y:S01]  /*0570*/  UMOV UR8, 0x400 ;  /* 0x0000040000087882 */ /* 0x000fe20000000000 */
[----:B------:R-:W-:Y:S01]  /*0580*/  UMOV UR7, 0x1 ;  /* 0x0000000100077882 */ /* 0x000fe20000000000 */
[----:B------:R-:W-:Y:S02]  /*0590*/  ULEA UR8, UR37, UR8, 0x18 ;  /* 0x0000000825087291 */ /* 0x000fe4000f8ec0ff */
[----:B------:R-:W-:-:S04]  /*05a0*/  UIADD3 UR12, UPT, UPT, -UR7, 0x100000, URZ ;  /* 0x00100000070c7890 */ /* 0x000fc8000fffe1ff */
[----:B------:R-:W-:Y:S02]  /*05b0*/  USHF.L.U32 UR13, UR12, 0xb, URZ ;  /* 0x0000000b0c0d7899 */ /* 0x000fe400080006ff */
[----:B------:R-:W-:Y:S01]  /*05c0*/  USHF.L.U32 UR12, UR12, 0x1, URZ ;  /* 0x000000010c0c7899 */ /* 0x000fe200080006ff */
[----:B------:R-:W3:Y:S11]  /*05d0*/  FENCE.VIEW.ASYNC.S ;  /* 0x00000000000073c6 */ /* 0x000ef60000000000 */
[----:B---3--:R3:W4:Y:S01]  /*05e0*/  SYNCS.EXCH.64 URZ, [UR8], UR12 ;  /* 0x0000000c08ff75b2 */ /* 0x0087220008000100 */
[----:B------:R3:W1:Y:S01]  /*05f0*/  SYNCS.EXCH.64 URZ, [UR8+0x68], UR12 ;  /* 0x0000680c08ff75b2 */ /* 0x0006620008000100 */
        /* <DEDUP_REMOVED lines=23> */
[----:B------:R3:W1:Y:S02]  /*0770*/  SYNCS.EXCH.64 URZ, [UR8+0xc8], UR12 ;  /* 0x0000c80c08ff75b2 */ /* 0x0006640008000100 */
[----:B---34-:R-:W-:Y:S01]  /*0780*/  NOP ;  /* 0x0000000000007918 */ /* 0x018fe20000000000 */
.L_x_10:
[----:B------:R-:W-:Y:S05]  /*0790*/  BSYNC.RECONVERGENT B0 ;  /* 0x0000000000007941 */ /* 0x000fea0003800200 */
.L_x_9:
[----:B------:R-:W3:Y:S01]  /*07a0*/  SHFL.IDX PT, R0, R86, RZ, 0x1f ;  /* 0x00001fff56007589 */ /* 0x000ee200000e0000 */
[----:B------:R-:W-:Y:S01]  /*07b0*/  NOP ;  /* 0x0000000000007918 */ /* 0x000fe20000000000 */
[----:B---3--:R-:W-:-:S13]  /*07c0*/  ISETP.NE.AND P1, PT, R0, 0x1, PT ;  /* 0x000000010000780c */ /* 0x008fda0003f25270 */
[----:B------:R-:W-:Y:S05]  /*07d0*/  @P1 BRA `(.L_x_11) ;  /* 0x0000000000541947 */ /* 0x000fea0003800000 */
[----:B------:R-:W-:Y:S01]  /*07e0*/  UMOV UR9, 0x400 ;  /* 0x0000040000097882 */ /* 0x000fe20000000000 */
[----:B------:R-:W-:Y:S01]  /*07f0*/  UMOV UR8, 0x20 ;  /* 0x0000002000087882 */ /* 0x000fe20000000000 */
[----:B------:R-:W-:Y:S01]  /*0800*/  UMOV UR7, 0x80 ;  /* 0x0000008000077882 */ /* 0x000fe20000000000 */
[----:B------:R-:W-:Y:S02]  /*0810*/  ULEA UR9, UR37, UR9, 0x18 ;  /* 0x0000000925097291 */ /* 0x000fe4000f8ec0ff */
[----:B------:R-:W-:-:S04]  /*0820*/  UIADD3 UR12, UPT, UPT, -UR8, 0x100000, URZ ;  /* 0x00100000080c7890 */ /* 0x000fc8000fffe1ff */
[----:B------:R-:W-:Y:S02]  /*0830*/  USHF.L.U32 UR13, UR12, 0xb, URZ ;  /* 0x0000000b0c0d7899 */ /* 0x000fe400080006ff */
[----:B------:R-:W-:Y:S02]  /*0840*/  USHF.L.U32 UR12, UR12, 0x1, URZ ;  /* 0x000000010c0c7899 */ /* 0x000fe400080006ff */
[----:B------:R-:W-:-:S04]  /*0850*/  UIADD3 UR14, UPT, UPT, -UR7, 0x100000, URZ ;  /* 0x00100000070e7890 */ /* 0x000fc8000fffe1ff */
[----:B------:R-:W-:Y:S02]  /*0860*/  USHF.L.U32 UR15, UR14, 0xb, URZ ;  /* 0x0000000b0e0f7899 */ /* 0x000fe400080006ff */
[----:B------:R-:W-:Y:S01]  /*0870*/  USHF.L.U32 UR14, UR14, 0x1, URZ ;  /* 0x000000010e0e7899 */ /* 0x000fe200080006ff */
[----:B------:R-:W-:Y:S01]  /*0880*/  ELECT P1, URZ, PT ;  /* 0x0000000000ff782f */ /* 0x000fe20003820000 */
[----:B------:R-:W3:Y:S02]  /*0890*/  FENCE.VIEW.ASYNC.S ;  /* 0x00000000000073c6 */ /* 0x000ee40000000000 */
[----:B---3--:R3:W4:Y:S08]  /*08a0*/  SYNCS.EXCH.64 URZ, [UR9+0xd0], UR12 ;  /* 0x0000d00c09ff75b2 */ /* 0x0087300008000100 */
[----:B------:R3:W1:Y:S01]  /*08b0*/  SYNCS.EXCH.64 URZ, [UR9+0xf0], UR14 ;  /* 0x0000f00e09ff75b2 */ /* 0x0006620008000100 */
[----:B------:R3:W1:Y:S01]  /*08c0*/  SYNCS.EXCH.64 URZ, [UR9+0xd8], UR12 ;  /* 0x0000d80c09ff75b2 */ /* 0x0006620008000100 */
[----:B------:R3:W1:Y:S01]  /*08d0*/  SYNCS.EXCH.64 URZ, [UR9+0xf8], UR14 ;  /* 0x0000f80e09ff75b2 */ /* 0x0006620008000100 */
[----:B------:R3:W1:Y:S01]  /*08e0*/  SYNCS.EXCH.64 URZ, [UR9+0xe0], UR12 ;  /* 0x0000e00c09ff75b2 */ /* 0x0006620008000100 */
[----:B------:R3:W1:Y:S01]  /*08f0*/  SYNCS.EXCH.64 URZ, [UR9+0x100], UR14 ;  /* 0x0001000e09ff75b2 */ /* 0x0006620008000100 */
[----:B------:R3:W1:Y:S01]  /*0900*/  SYNCS.EXCH.64 URZ, [UR9+0xe8], UR12 ;  /* 0x0000e80c09ff75b2 */ /* 0x0006620008000100 */
[----:B------:R3:W1:Y:S01]  /*0910*/  SYNCS.EXCH.64 URZ, [UR9+0x108], UR14 ;  /* 0x0001080e09ff75b2 */ /* 0x0006620008000100 */
[----:B------:R-:W-:Y:S01]  /*0920*/  NOP ;  /* 0x0000000000007918 */ /* 0x000fe20000000000 */
.L_x_11:
[----:B------:R-:W2:Y:S01]  /*0930*/  SHFL.IDX PT, R0, R86, RZ, 0x1f ;  /* 0x00001fff56007589 */ /* 0x000ea200000e0000 */
[----:B------:R-:W-:Y:S01]  /*0940*/  NOP ;  /* 0x0000000000007918 */ /* 0x000fe20000000000 */
[----:B--2---:R-:W-:-:S13]  /*0950*/  ISETP.NE.AND P1, PT, R0, 0x3, PT ;  /* 0x000000030000780c */ /* 0x004fda0003f25270 */
[----:B------:R-:W-:Y:S05]  /*0960*/  @P1 BRA `(.L_x_12) ;  /* 0x00000000002c1947 */ /* 0x000fea0003800000 */
[----:B------:R-:W-:Y:S01]  /*0970*/  UMOV UR8, 0x400 ;  /* 0x0000040000087882 */ /* 0x000fe20000000000 */
[----:B------:R-:W-:Y:S01]  /*0980*/  UMOV UR7, 0x20 ;  /* 0x0000002000077882 */ /* 0x000fe20000000000 */
[----:B------:R-:W-:Y:S02]  /*0990*/  ULEA UR8, UR37, UR8, 0x18 ;  /* 0x0000000825087291 */ /* 0x000fe4000f8ec0ff */
[----:B---3--:R-:W-:-:S04]  /*09a0*/  UIADD3 UR12, UPT, UPT, -UR7, 0x100000, URZ ;  /* 0x00100000070c7890 */ /* 0x008fc8000fffe1ff */
[----:B------:R-:W-:Y:S02]  /*09b0*/  USHF.L.U32 UR13, UR12, 0xb, URZ ;  /* 0x0000000b0c0d7899 */ /* 0x000fe400080006ff */
[----:B------:R-:W-:Y:S01]  /*09c0*/  USHF.L.U32 UR12, UR12, 0x1, URZ ;  /* 0x000000010c0c7899 */ /* 0x000fe200080006ff */
[----:B------:R-:W-:Y:S01]  /*09d0*/  ELECT P1, URZ, PT ;  /* 0x0000000000ff782f */ /* 0x000fe20003820000 */
[----:B------:R-:W2:Y:S10]  /*09e0*/  FENCE.VIEW.ASYNC.S ;  /* 0x00000000000073c6 */ /* 0x000eb40000000000 */
[----:B--2---:R2:W3:Y:S01]  /*09f0*/  SYNCS.EXCH.64 URZ, [UR8+0x110], UR12 ;  /* 0x0001100c08ff75b2 */ /* 0x0044e20008000100 */
[----:B------:R2:W1:Y:S01]  /*0a00*/  SYNCS.EXCH.64 URZ, [UR8+0x118], UR12 ;  /* 0x0001180c08ff75b2 */ /* 0x0004620008000100 */
[----:B------:R-:W-:Y:S01]  /*0a10*/  NOP ;  /* 0x0000000000007918 */ /* 0x000fe20000000000 */
.L_x_12:
[----:B------:R-:W4:Y:S01]  /*0a20*/  SHFL.IDX PT, R0, R86, RZ, 0x1f ;  /* 0x00001fff56007589 */ /* 0x000f2200000e0000 */
[----:B------:R-:W-:Y:S01]  /*0a30*/  NOP ;  /* 0x0000000000007918 */ /* 0x000fe20000000000 */
[----:B----4-:R-:W-:-:S13]  /*0a40*/  ISETP.NE.AND P1, PT, R0, 0x4, PT ;  /* 0x000000040000780c */ /* 0x010fda0003f25270 */
[----:B------:R-:W-:Y:S05]  /*0a50*/  @P1 BRA `(.L_x_13) ;  /* 0x0000000000481947 */ /* 0x000fea0003800000 */
[----:B---3--:R-:W-:Y:S01]  /*0a60*/  UMOV UR9, 0x1a0 ;  /* 0x000001a000097882 */ /* 0x008fe20000000000 */
[----:B--2---:R-:W-:Y:S01]  /*0a70*/  UMOV UR8, 0x400 ;  /* 0x0000040000087882 */ /* 0x004fe20000000000 */
[----:B------:R-:W-:Y:S01]  /*0a80*/  USEL UR9, UR9, 0x1e0, UP5 ;  /* 0x000001e009097887 */ /* 0x000fe2000a800000 */
        /* <DEDUP_REMOVED lines=9> */
[----:B------:R-:W2:Y:S02]  /*0b20*/  FENCE.VIEW.ASYNC.S ;  /* 0x00000000000073c6 */ /* 0x000ea40000000000 */
[----:B--2---:R4:W2:Y:S08]  /*0b30*/  SYNCS.EXCH.64 URZ, [UR8+0x120], UR12 ;  /* 0x0001200c08ff75b2 */ /* 0x0048b00008000100 */
[----:B------:R4:W3:Y:S01]  /*0b40*/  SYNCS.EXCH.64 URZ, [UR8+0x130], UR14 ;  /* 0x0001300e08ff75b2 */ /* 0x0008e20008000100 */
[----:B------:R4:W1:Y:S01]  /*0b50*/  SYNCS.EXCH.64 URZ, [UR8+0x128], UR12 ;  /* 0x0001280c08ff75b2 */ /* 0x0008620008000100 */
[----:B------:R4:W1:Y:S02]  /*0b60*/  SYNCS.EXCH.64 URZ, [UR8+0x138], UR14 ;  /* 0x0001380e08ff75b2 */ /* 0x0008640008000100 */
[----:B----4-:R-:W-:Y:S01]  /*0b70*/  NOP ;  /* 0x0000000000007918 */ /* 0x010fe20000000000 */
.L_x_13:
[----:B------:R-:W4:Y:S01]  /*0b80*/  SHFL.IDX PT, R0, R86, RZ, 0x1f ;  /* 0x00001fff56007589 */ /* 0x000f2200000e0000 */
[----:B------:R-:W-:Y:S01]  /*0b90*/  NOP ;  /* 0x0000000000007918 */ /* 0x000fe20000000000 */
[----:B----4-:R-:W-:-:S13]  /*0ba0*/  ISETP.NE.AND P1, PT, R0, 0x5, PT ;  /* 0x000000050000780c */ /* 0x010fda0003f25270 */
[----:B------:R-:W-:Y:S05]  /*0bb0*/  @P1 BRA `(.L_x_14) ;  /* 0x0000000000541947 */ /* 0x000fea0003800000 */
[----:B---3--:R-:W-:Y:S01]  /*0bc0*/  UMOV UR9, 0x400 ;  /* 0x0000040000097882 */ /* 0x008fe20000000000 */
[----:B--2---:R-:W-:Y:S01]  /*0bd0*/  UMOV UR8, 0x1 ;  /* 0x0000000100087882 */ /* 0x004fe20000000000 */
        /* <DEDUP_REMOVED lines=13> */
[----:B------:R4:W1:Y:S01]  /*0cb0*/  SYNCS.EXCH.64 URZ, [UR9+0x168], UR14 ;  /* 0x0001680e09ff75b2 */ /* 0x0008620008000100 */
[----:B------:R4:W1:Y:S01]  /*0cc0*/  SYNCS.EXCH.64 URZ, [UR9+0x150], UR12 ;  /* 0x0001500c09ff75b2 */ /* 0x0008620008000100 */
[----:B------:R4:W1:Y:S01]  /*0cd0*/  SYNCS.EXCH.64 URZ, [UR9+0x170], UR14 ;  /* 0x0001700e09ff75b2 */ /* 0x0008620008000100 */
[----:B------:R4:W1:Y:S01]  /*0ce0*/  SYNCS.EXCH.64 URZ, [UR9+0x158], UR12 ;  /* 0x0001580c09ff75b2 */ /* 0x0008620008000100 */
[----:B------:R4:W1:Y:S02]  /*0cf0*/  SYNCS.EXCH.64 URZ, [UR9+0x178], UR14 ;  /* 0x0001780e09ff75b2 */ /* 0x0008640008000100 */
[----:B----4-:R-:W-:Y:S01]  /*0d00*/  NOP ;  /* 0x0000000000007918 */ /* 0x010fe20000000000 */
.L_x_14:
[----:B------:R-:W4:Y:S01]  /*0d10*/  SHFL.IDX PT, R0, R86, RZ, 0x1f ;  /* 0x00001fff56007589 */ /* 0x000f2200000e0000 */
[----:B------:R-:W-:Y:S01]  /*0d20*/  ISETP.NE.OR P0, PT, RZ, UR10, !P0 ;  /* 0x0000000aff007c0c */ /* 0x000fe2000c705670 */
[----:B------:R-:W-:Y:S01]  /*0d30*/  NOP ;  /* 0x0000000000007918 */ /* 0x000fe20000000000 */
[----:B----4-:R-:W-:-:S13]  /*0d40*/  ISETP.NE.AND P1, PT, R0, 0x3, PT ;  /* 0x000000030000780c */ /* 0x010fda0003f25270 */
[----:B------:R-:W-:Y:S05]  /*0d50*/  @P1 BRA `(.L_x_15) ;  /* 0x0000000000341947 */ /* 0x000fea0003800000 */
[----:B--2---:R-:W-:Y:S01]  /*0d60*/  UMOV UR8, 0x400 ;  /* 0x0000040000087882 */ /* 0x004fe20000000000 */
[----:B------:R-:W-:Y:S01]  /*0d70*/  UMOV UR7, 0x20 ;  /* 0x0000002000077882 */ /* 0x000fe20000000000 */
[----:B------:R-:W-:Y:S02]  /*0d80*/  ULEA UR8, UR37, UR8, 0x18 ;  /* 0x0000000825087291 */ /* 0x000fe4000f8ec0ff */
[----:B---3--:R-:W-:-:S04]  /*0d90*/  UIADD3 UR12, UPT, UPT, -UR7, 0x100000, URZ ;  /* 0x00100000070c7890 */ /* 0x008fc8000fffe1ff */
[----:B------:R-:W-:Y:S02]  /*0da0*/  USHF.L.U32 UR13, UR12, 0xb, URZ ;  /* 0x0000000b0c0d7899 */ /* 0x000fe400080006ff */
[----:B------:R-:W-:Y:S01]  /*0db0*/  USHF.L.U32 UR12, UR12, 0x1, URZ ;  /* 0x000000010c0c7899 */ /* 0x000fe200080006ff */
[----:B------:R-:W-:Y:S01]  /*0dc0*/  ELECT P1, URZ, PT ;  /* 0x0000000000ff782f */ /* 0x000fe20003820000 */
[----:B------:R-:W2:Y:S10]  /*0dd0*/  FENCE.VIEW.ASYNC.S ;  /* 0x00000000000073c6 */ /* 0x000eb40000000000 */
[----:B--2---:R4:W2:Y:S01]  /*0de0*/  SYNCS.EXCH.64 URZ, [UR8+0x180], UR12 ;  /* 0x0001800c08ff75b2 */ /* 0x0048a20008000100 */
[----:B------:R4:W3:Y:S01]  /*0df0*/  SYNCS.EXCH.64 URZ, [UR8+0x190], UR12 ;  /* 0x0001900c08ff75b2 */ /* 0x0008e20008000100 */
[----:B------:R4:W1:Y:S01]  /*0e00*/  SYNCS.EXCH.64 URZ, [UR8+0x188], UR12 ;  /* 0x0001880c08ff75b2 */ /* 0x0008620008000100 */
[----:B------:R4:W1:Y:S02]  /*0e10*/  SYNCS.EXCH.64 URZ, [UR8+0x198], UR12 ;  /* 0x0001980c08ff75b2 */ /* 0x0008640008000100 */
[----:B----4-:R-:W-:Y:S01]  /*0e20*/  NOP ;  /* 0x0000000000007918 */ /* 0x010fe20000000000 */
.L_x_15:
[----:B------:R-:W-:Y:S01]  /*0e30*/  VOTEU.ALL UP1, P0 ;  /* 0x0000000000ff7886 */ /* 0x000fe20000020000 */
[----:B--2---:R-:W2:Y:S01]  /*0e40*/  LDCU UR8, c[0x0][0x36c] ;  /* 0x00006d80ff0877ac */ /* 0x004ea20008000800 */
[----:B------:R-:W-:Y:S01]  /*0e50*/  NOP ;  /* 0x0000000000007918 */ /* 0x000fe20000000000 */
[----:B------:R-:W-:Y:S01]  /*0e60*/  LOP3.LUT R10, R85, 0x1f, RZ, 0xc0, !PT ;  /* 0x0000001f550a7812 */ /* 0x000fe200078ec0ff */
[----:B---3--:R-:W-:Y:S01]  /*0e70*/  UMOV UR12, 0x20 ;  /* 0x00000020000c7882 */ /* 0x008fe20000000000 */
[----:B------:R-:W-:Y:S01]  /*0e80*/  @!UP1 UMOV UR7, 0x400 ;  /* 0x0000040000079882 */ /* 0x000fe20000000000 */
[----:B------:R-:W-:-:S04]  /*0e90*/  @!UP1 UIADD3 UR12, UPT, UPT, -UR12, 0x100000, URZ ;  /* 0x001000000c0c9890 */ /* 0x000fc8000fffe1ff */
[----:B------:R-:W-:Y:S02]  /*0ea0*/  @!UP1 USHF.L.U32 UR13, UR12, 0xb, URZ ;  /* 0x0000000b0c0d9899 */ /* 0x000fe400080006ff */
[----:B------:R-:W-:Y:S02]  /*0eb0*/  @!UP1 USHF.L.U32 UR12, UR12, 0x1, URZ ;  /* 0x000000010c0c9899 */ /* 0x000fe400080006ff */
[----:B------:R-:W-:Y:S01]  /*0ec0*/  @!UP1 ULEA UR7, UR37, UR7, 0x18 ;  /* 0x0000000725079291 */ /* 0x000fe2000f8ec0ff */
[----:B------:R-:W-:Y:S01]  /*0ed0*/  VOTEU.ALL UP1, P0 ;  /* 0x0000000000ff7886 */ /* 0x000fe20000020000 */
[----:B------:R-:W-:Y:S01]  /*0ee0*/  UISETP.NE.AND UP4, UPT, UR10, URZ, UPT ;  /* 0x000000ff0a00728c */ /* 0x000fe2000bf85270 */
[----:B------:R-:W3:Y:S09]  /*0ef0*/  FENCE.VIEW.ASYNC.S ;  /* 0x00000000000073c6 */ /* 0x000ef20000000000 */
[----:B---3--:R3:W4:Y:S01]  /*0f00*/  @!UP1 SYNCS.EXCH.64 URZ, [UR7+0x1a0], UR12 ;  /* 0x0001a00c07ff95b2 */ /* 0x0087220008000100 */
[----:B--2---:R-:W-:-:S09]  /*0f10*/  UISETP.EQ.U32.AND UP1, UPT, UR8, 0x1, UPT ;  /* 0x000000010800788c */ /* 0x004fd2000bf22070 */
[----:B------:R-:W-:Y:S05]  /*0f20*/  BRA.U !UP1, `(.L_x_16) ;  /* 0x0000000109087547 */ /* 0x000fea000b800000 */
[----:B-1--4-:R-:W-:Y:S01]  /*0f30*/  UCGABAR_ARV ;  /* 0x00000000000079c7 */ /* 0x012fe20008000000 */
[----:B------:R-:W-:Y:S05]  /*0f40*/  BRA `(.L_x_17) ;  /* 0x0000000000047947 */ /* 0x000fea0003800000 */
.L_x_16:
[----:B-1--4-:R-:W-:Y:S01]  /*0f50*/  NOP ;  /* 0x0000000000007918 */ /* 0x012fe20000000000 */
.L_x_17:
[----:B------:R-:W1:Y:S01]  /*0f60*/  S2R R22, SR_CTAID.Y ;  /* 0x0000000000167919 */ /* 0x000e620000002600 */
[----:B------:R-:W-:-:S05]  /*0f70*/  CS2R.32 R55, SR_CgaSize ;  /* 0x0000000000377805 */ /* 0x000fca0000008a00 */
[----:B------:R-:W-:-:S05]  /*0f80*/  IMAD R55, R55, -0xa0, RZ ;  /* 0xffffff6037377824 */ /* 0x000fca00078e02ff */
[----:B---3--:R-:W-:-:S14]  /*0f90*/  R2UR UR7, R55 ;  /* 0x00000000370772ca */ /* 0x008fdc00000e0000 */
[----:B------:R-:W2:Y:S01]  /*0fa0*/  LDCU UR7, c[0x0][UR7+0x2b4] ;  /* 0x00005680070777ac */ /* 0x000ea20008000800 */
[----:B------:R-:W-:-:S05]  /*0fb0*/  CS2R.32 R0, SR_CgaSize ;  /* 0x0000000000007805 */ /* 0x000fca0000008a00 */
[----:B------:R-:W-:-:S06]  /*0fc0*/  IMAD R0, R0, -0xa0, RZ ;  /* 0xffffff6000007824 */ /* 0x000fcc00078e02ff */
[----:B------:R-:W3:Y:S01]  /*0fd0*/  LDC R0, c[0x0][R0+0x2a4] ;  /* 0x0000a90000007b82 */ /* 0x000ee20000000800 */
[----:B------:R-:W-:Y:S01]  /*0fe0*/  PRMT R8, RZ, 0x7610, R8 ;  /* 0x00007610ff087816 */ /* 0x000fe20000000008 */
[----:B------:R-:W4:Y:S01]  /*0ff0*/  S2R R9, SR_CTAID.X ;  /* 0x0000000000097919 */ /* 0x000f220000002500 */
[----:B------:R-:W-:-:S05]  /*1000*/  CS2R.32 R55, SR_CgaSize ;  /* 0x0000000000377805 */ /* 0x000fca0000008a00 */
[----:B------:R-:W-:-:S05]  /*1010*/  IMAD R55, R55, -0xa0, RZ ;  /* 0xffffff6037377824 */ /* 0x000fca00078e02ff */
[----:B------:R-:W-:-:S14]  /*1020*/  R2UR UR8, R55 ;  /* 0x00000000370872ca */ /* 0x000fdc00000e0000 */
[----:B------:R-:W3:Y:S01]  /*1030*/  LDCU UR8, c[0x0][UR8+0x2b0] ;  /* 0x00005600080877ac */ /* 0x000ee20008000800 */
[----:B------:R-:W-:Y:S01]  /*1040*/  UISETP.NE.AND UP2, UPT, UR10, 0x2, UPT ;  /* 0x000000020a00788c */ /* 0x000fe2000bf45270 */
[----:B------:R-:W2:Y:S01]  /*1050*/  LDC R11, c[0x0][0xb24] ;  /* 0x0002c900ff0b7b82 */ /* 0x000ea20000000800 */
[----:B------:R-:W-:-:S05]  /*1060*/  CS2R.32 R2, SR_CgaSize ;  /* 0x0000000000027805 */ /* 0x000fca0000008a00 */
[----:B------:R-:W-:-:S06]  /*1070*/  IMAD R2, R2, -0xa0, RZ ;  /* 0xffffff6002027824 */ /* 0x000fcc00078e02ff */
[----:B------:R-:W3:Y:S08]  /*1080*/  LDC R2, c[0x0][R2+0x2a0] ;  /* 0x0000a80002027b82 */ /* 0x000ef00000000800 */
[----:B------:R-:W3:Y:S01]  /*1090*/  LDC R34, c[0x0][0xb24] ;  /* 0x0002c900ff227b82 */ /* 0x000ee20000000800 */
[----:B-1----:R-:W-:-:S07]  /*10a0*/  I2FP.F32.U32 R54, R22 ;  /* 0x0000001600367245 */ /* 0x002fce0000201000 */
[----:B------:R-:W1:Y:S01]  /*10b0*/  S2UR UR36, SR_CTAID.Z ;  /* 0x00000000002479c3 */ /* 0x000e620000002700 */
[----:B--2---:R-:W-:Y:S01]  /*10c0*/  ISETP.GE.AND P0, PT, R11, 0x1, PT ;  /* 0x000000010b00780c */ /* 0x004fe20003f06270 */
[----:B----4-:R-:W-:Y:S01]  /*10d0*/  IMAD.MOV.U32 R23, RZ, RZ, R9 ;  /* 0x000000ffff177224 */ /* 0x010fe200078e0009 */
[----:B------:R-:W-:Y:S01]  /*10e0*/  I2FP.F32.U32 R55, R9 ;  /* 0x0000000900377245 */ /* 0x000fe20000201000 */
[----:B------:R-:W-:Y:S01]  /*10f0*/  FMUL R54, R54, UR7 ;  /* 0x0000000736367c20 */ /* 0x000fe20008400000 */
[----:B------:R-:W2:Y:S03]  /*1100*/  LDCU UR7, c[0x0][0xb30] ;  /* 0x00016600ff0777ac */ /* 0x000ea60008000800 */
[----:B---3--:R-:W-:Y:S02]  /*1110*/  FMUL R55, R55, UR8 ;  /* 0x0000000837377c20 */ /* 0x008fe40008400000 */
[----:B------:R-:W3:Y:S08]  /*1120*/  F2I.U32.TRUNC.NTZ R54, R54 ;  /* 0x0000003600367305 */ /* 0x000ef0000020f000 */
[----:B------:R-:W4:Y:S01]  /*1130*/  F2I.U32.TRUNC.NTZ R55, R55 ;  /* 0x0000003700377305 */ /* 0x000f22000020f000 */
[----:B--2---:R-:W-:Y:S01]  /*1140*/  UISETP.NE.AND UP3, UPT, UR7, 0x1, UPT ;  /* 0x000000010700788c */ /* 0x004fe2000bf65270 */
[----:B---3--:R-:W-:-:S05]  /*1150*/  IADD3 R54, PT, PT, -R54, RZ, RZ ;  /* 0x000000ff36367210 */ /* 0x008fca0007ffe1ff */
[----:B------:R-:W-:Y:S01]  /*1160*/  IMAD R54, R0, R54, R22 ;  /* 0x0000003600367224 */ /* 0x000fe200078e0216 */
[----:B------:R-:W-:Y:S01]  /*1170*/  PRMT R0, RZ, 0x7610, R0 ;  /* 0x00007610ff007816 */ /* 0x000fe20000000000 */
[----:B----4-:R-:W-:-:S04]  /*1180*/  IMAD.MOV R55, RZ, RZ, -R55 ;  /* 0x000000ffff377224 */ /* 0x010fc800078e0a37 */
[----:B------:R-:W-:Y:S01]  /*1190*/  IMAD R55, R2, R55, R9 ;  /* 0x0000003702377224 */ /* 0x000fe200078e0209 */
[----:B-1----:R-:W-:Y:S06]  /*11a0*/  BRA.U UP4, `(.L_x_18) ;  /* 0x0000000104247547 */ /* 0x002fec000b800000 */
[----:B------:R-:W-:Y:S01]  /*11b0*/  ISETP.NE.AND P1, PT, R54, RZ, PT ;  /* 0x000000ff3600720c */ /* 0x000fe20003f25270 */
[----:B------:R-:W-:Y:S01]  /*11c0*/  IMAD.MOV.U32 R0, RZ, RZ, 0x3 ;  /* 0x00000003ff007424 */ /* 0x000fe200078e00ff */
[C---:B------:R-:W-:Y:S02]  /*11d0*/  LOP3.LUT R2, R55.reuse, 0xfffffffe, RZ, 0xc0, !PT ;  /* 0xfffffffe37027812 */ /* 0x040fe400078ec0ff */
[----:B------:R-:W-:Y:S02]  /*11e0*/  ISETP.LT.U32.OR P1, PT, R55, 0x2, !P1 ;  /* 0x000000023700780c */ /* 0x000fe40004f21470 */
[----:B------:R-:W-:Y:S02]  /*11f0*/  SHF.L.U32 R0, R0, R2, RZ ;  /* 0x0000000200007219 */ /* 0x000fe400000006ff */
[----:B------:R-:W-:Y:S02]  /*1200*/  SEL R4, RZ, 0x1, !P1 ;  /* 0x00000001ff047807 */ /* 0x000fe40004800000 */
[----:B------:R-:W-:-:S05]  /*1210*/  SEL R3, RZ, 0x2, !P1 ;  /* 0x00000002ff037807 */ /* 0x000fca0004800000 */
[----:B------:R-:W-:-:S05]  /*1220*/  IMAD.IADD R3, R4, 0x1, R3 ;  /* 0x0000000104037824 */ /* 0x000fca00078e0203 */
[----:B------:R-:W-:Y:S02]  /*1230*/  PRMT R8, R3, 0x7610, R8 ;  /* 0x0000761003087816 */ /* 0x000fe40000000008 */
.L_x_18:
[----:B------:R-:W-:Y:S05]  /*1240*/  @!P0 BRA `(.L_x_19) ;  /* 0x0000000000b88947 */ /* 0x000fea0003800000 */
[----:B------:R-:W1:Y:S01]  /*1250*/  LDC.64 R4, c[0x0][0xb18] ;  /* 0x0002c600ff047b82 */ /* 0x000e620000000a00 */
[----:B------:R-:W-:-:S07]  /*1260*/  ISETP.NE.AND P0, PT, R11, 0x1, PT ;  /* 0x000000010b00780c */ /* 0x000fce0003f05270 */
[----:B------:R-:W2:Y:S08]  /*1270*/  LDC R23, c[0x0][0xb0c] ;  /* 0x0002c300ff177b82 */ /* 0x000eb00000000800 */
[----:B------:R-:W3:Y:S08]  /*1280*/  LDC R14, c[0x0][0x370] ;  /* 0x0000dc00ff0e7b82 */ /* 0x000ef00000000800 */
[----:B------:R-:W4:Y:S01]  /*1290*/  LDC R13, c[0x0][0x374] ;  /* 0x0000dd00ff0d7b82 */ /* 0x000f220000000800 */
[----:B-1----:R-:W-:-:S07]  /*12a0*/  ISETP.NE.AND P1, PT, R4, 0x1, PT ;  /* 0x000000010400780c */ /* 0x002fce0003f25270 */
[----:B------:R-:W3:Y:S01]  /*12b0*/  LDC.64 R6, c[0x0][0xb10] ;  /* 0x0002c400ff067b82 */ /* 0x000ee20000000a00 */
[----:B--2---:R-:W-:-:S07]  /*12c0*/  ISETP.NE.AND P2, PT, R23, 0x1, PT ;  /* 0x000000011700780c */ /* 0x004fce0003f45270 */
[----:B------:R-:W1:Y:S08]  /*12d0*/  LDC R12, c[0x0][0xb20] ;  /* 0x0002c800ff0c7b82 */ /* 0x000e700000000800 */
[----:B------:R-:W2:Y:S01]  /*12e0*/  LDC.64 R2, c[0x0][0xb28] ;  /* 0x0002ca00ff027b82 */ /* 0x000ea20000000a00 */
[----:B----4-:R-:W-:-:S04]  /*12f0*/  IMAD.HI.U32 R15, R13, R5, RZ ;  /* 0x000000050d0f7227 */ /* 0x010fc800078e00ff */
[----:B------:R-:W-:-:S04]  /*1300*/  IMAD.HI.U32 R5, R22, R5, RZ ;  /* 0x0000000516057227 */ /* 0x000fc800078e00ff */
[----:B---3--:R-:W-:-:S05]  /*1310*/  IMAD.HI.U32 R16, R14, R6, RZ ;  /* 0x000000060e107227 */ /* 0x008fca00078e00ff */
[-C--:B------:R-:W-:Y:S01]  /*1320*/  @P2 SHF.R.U32.HI R14, RZ, R7.reuse, R16 ;  /* 0x00000007ff0e2219 */ /* 0x080fe20000011610 */
[----:B------:R-:W-:Y:S01]  /*1330*/  IMAD.HI.U32 R16, R9, R6, RZ ;  /* 0x0000000609107227 */ /* 0x000fe200078e00ff */
[-C--:B-1----:R-:W-:Y:S02]  /*1340*/  @P1 SHF.R.U32.HI R13, RZ, R12.reuse, R15 ;  /* 0x0000000cff0d1219 */ /* 0x082fe4000001160f */
[----:B------:R-:W-:Y:S02]  /*1350*/  SHF.R.U32.HI R5, RZ, R12, R5 ;  /* 0x0000000cff057219 */ /* 0x000fe40000011605 */
[----:B------:R-:W-:Y:S02]  /*1360*/  SHF.R.U32.HI R16, RZ, R7, R16 ;  /* 0x00000007ff107219 */ /* 0x000fe40000011610 */
[----:B------:R-:W-:Y:S01]  /*1370*/  SEL R5, R22, R5, !P1 ;  /* 0x0000000516057207 */ /* 0x000fe20004800000 */
[----:B--2---:R-:W-:Y:S01]  /*1380*/  IMAD.HI.U32 R15, R13, R2, RZ ;  /* 0x000000020d0f7227 */ /* 0x004fe200078e00ff */
[----:B------:R-:W-:-:S03]  /*1390*/  SEL R16, R9, R16, !P2 ;  /* 0x0000001009107207 */ /* 0x000fc60005000000 */
[----:B------:R-:W-:Y:S01]  /*13a0*/  IMAD.HI.U32 R6, R14, R2, RZ ;  /* 0x000000020e067227 */ /* 0x000fe200078e00ff */
[----:B------:R-:W-:-:S04]  /*13b0*/  @P0 SHF.R.U32.HI R13, RZ, R3, R15 ;  /* 0x00000003ff0d0219 */ /* 0x000fc8000001160f */
[----:B------:R-:W-:Y:S01]  /*13c0*/  @P0 SHF.R.U32.HI R14, RZ, R3, R6 ;  /* 0x00000003ff0e0219 */ /* 0x000fe20000011606 */
[----:B------:R-:W-:-:S04]  /*13d0*/  IMAD R13, R13, R11, RZ ;  /* 0x0000000b0d0d7224 */ /* 0x000fc800078e02ff */
[----:B------:R-:W-:Y:S01]  /*13e0*/  IMAD R6, R14, R11, RZ ;  /* 0x0000000b0e067224 */ /* 0x000fe200078e02ff */
[----:B------:R-:W-:-:S04]  /*13f0*/  ISETP.GE.AND P1, PT, R5, R13, PT ;  /* 0x0000000d0500720c */ /* 0x000fc80003f26270 */
[----:B------:R-:W-:Y:S01]  /*1400*/  ISETP.GE.OR P1, PT, R16, R6, P1 ;  /* 0x000000061000720c */ /* 0x000fe20000f26670 */
[----:B------:R-:W-:-:S05]  /*1410*/  IMAD.HI.U32 R6, R5, R2, RZ ;  /* 0x0000000205067227 */ /* 0x000fca00078e00ff */
[----:B------:R-:W-:-:S04]  /*1420*/  SHF.R.U32.HI R6, RZ, R3, R6 ;  /* 0x00000003ff067219 */ /* 0x000fc80000011606 */
[----:B------:R-:W-:-:S03]  /*1430*/  SEL R6, R5, R6, !P0 ;  /* 0x0000000605067207 */ /* 0x000fc60004000000 */
[----:B------:R-:W-:Y:S01]  /*1440*/  @!P1 IMAD.HI.U32 R7, R16, R2, RZ ;  /* 0x0000000210079227 */ /* 0x000fe200078e00ff */
[----:B------:R-:W-:-:S04]  /*1450*/  IADD3 R2, PT, PT, -R6, RZ, RZ ;  /* 0x000000ff06027210 */ /* 0x000fc80007ffe1ff */
[----:B------:R-:W-:Y:S01]  /*1460*/  @!P1 SHF.R.U32.HI R3, RZ, R3, R7 ;  /* 0x00000003ff039219 */ /* 0x000fe20000011607 */
[----:B------:R-:W-:Y:S01]  /*1470*/  IMAD R2, R11, R2, R5 ;  /* 0x000000020b027224 */ /* 0x000fe200078e0205 */
[----:B------:R-:W-:Y:S02]  /*1480*/  IADD3 R7, PT, PT, -R5, RZ, RZ ;  /* 0x000000ff05077210 */ /* 0x000fe40007ffe1ff */
[----:B------:R-:W-:-:S03]  /*1490*/  @!P1 SEL R3, R16, R3, !P0 ;  /* 0x0000000310039207 */ /* 0x000fc60004000000 */
[----:B------:R-:W-:Y:S02]  /*14a0*/  IMAD R7, R4, R7, R22 ;  /* 0x0000000704077224 */ /* 0x000fe400078e0216 */
[--C-:B------:R-:W-:Y:S02]  /*14b0*/  @!P1 IMAD.IADD R6, R6, 0x1, -R3.reuse ;  /* 0x0000000106069824 */ /* 0x100fe400078e0a03 */
[----:B------:R-:W-:Y:S01]  /*14c0*/  @!P1 IMAD R3, R2, R14, R3 ;  /* 0x0000000e02039224 */ /* 0x000fe200078e0203 */
[----:B------:R-:W-:Y:S01]  /*14d0*/  IADD3 R2, PT, PT, -R16, RZ, RZ ;  /* 0x000000ff10027210 */ /* 0x000fe20007ffe1ff */
[----:B------:R-:W-:Y:S02]  /*14e0*/  @!P1 IMAD R5, R6, R11, R16 ;  /* 0x0000000b06059224 */ /* 0x000fe400078e0210 */
[----:B------:R-:W-:Y:S02]  /*14f0*/  @!P1 IMAD.MOV.U32 R16, RZ, RZ, R3 ;  /* 0x000000ffff109224 */ /* 0x000fe400078e0003 */
[----:B------:R-:W-:-:S02]  /*1500*/  IMAD R2, R23, R2, R9 ;  /* 0x0000000217027224 */ /* 0x000fc400078e0209 */
[----:B------:R-:W-:Y:S02]  /*1510*/  IMAD R22, R5, R4, R7 ;  /* 0x0000000405167224 */ /* 0x000fe400078e0207 */
[----:B------:R-:W-:Y:S02]  /*1520*/  IMAD R23, R16, R23, R2 ;  /* 0x0000001710177224 */ /* 0x000fe400078e0202 */
.L_x_19:
[----:B------:R-:W-:Y:S05]  /*1530*/  BRA.U UP3, `(.L_x_20) ;  /* 0x0000000103407547 */ /* 0x000fea000b800000 */
[----:B------:R-:W1:Y:S08]  /*1540*/  LDC.64 R4, c[0x0][0xb10] ;  /* 0x0002c400ff047b82 */ /* 0x000e700000000a00 */
[----:B------:R-:W2:Y:S08]  /*1550*/  LDC.64 R2, c[0x0][0xb18] ;  /* 0x0002c600ff027b82 */ /* 0x000eb00000000a00 */
[----:B------:R-:W3:Y:S08]  /*1560*/  LDC R6, c[0x0][0xb20] ;  /* 0x0002c800ff067b82 */ /* 0x000ef00000000800 */
[----:B------:R-:W4:Y:S01]  /*1570*/  LDC R7, c[0x0][0xb0c] ;  /* 0x0002c300ff077b82 */ /* 0x000f220000000800 */
[----:B-1----:R-:W-:-:S05]  /*1580*/  IMAD.HI.U32 R4, R23, R4, RZ ;  /* 0x0000000417047227 */ /* 0x002fca00078e00ff */
[----:B------:R-:W-:Y:S01]  /*1590*/  SHF.R.U32.HI R4, RZ, R5, R4 ;  /* 0x00000005ff047219 */ /* 0x000fe20000011604 */
[----:B--2---:R-:W-:Y:S01]  /*15a0*/  IMAD.HI.U32 R3, R22, R3, RZ ;  /* 0x0000000316037227 */ /* 0x004fe200078e00ff */
[----:B------:R-:W-:-:S04]  /*15b0*/  ISETP.NE.AND P0, PT, R2, 0x1, PT ;  /* 0x000000010200780c */ /* 0x000fc80003f05270 */
[----:B---3--:R-:W-:-:S04]  /*15c0*/  SHF.R.U32.HI R3, RZ, R6, R3 ;  /* 0x00000006ff037219 */ /* 0x008fc80000011603 */
[----:B------:R-:W-:Y:S02]  /*15d0*/  SEL R3, R22, R3, !P0 ;  /* 0x0000000316037207 */ /* 0x000fe40004000000 */
[----:B----4-:R-:W-:-:S04]  /*15e0*/  ISETP.NE.AND P1, PT, R7, 0x1, PT ;  /* 0x000000010700780c */ /* 0x010fc80003f25270 */
[----:B------:R-:W-:-:S05]  /*15f0*/  SEL R5, R23, R4, !P1 ;  /* 0x0000000417057207 */ /* 0x000fca0004800000 */
[----:B------:R-:W-:Y:S02]  /*1600*/  IMAD.IADD R4, R3, 0x1, -R5 ;  /* 0x0000000103047824 */ /* 0x000fe400078e0a05 */
[----:B------:R-:W-:Y:S02]  /*1610*/  IMAD.IADD R3, R5, 0x1, -R3 ;  /* 0x0000000105037824 */ /* 0x000fe400078e0a03 */
[----:B------:R-:W-:Y:S02]  /*1620*/  IMAD R23, R4, R7, R23 ;  /* 0x0000000704177224 */ /* 0x000fe400078e0217 */
[----:B------:R-:W-:Y:S02]  /*1630*/  IMAD R22, R3, R2, R22 ;  /* 0x0000000203167224 */ /* 0x000fe400078e0216 */
.L_x_20:
[----:B------:R-:W-:Y:S05]  /*1640*/  BRA.U !UP1, `(.L_x_21) ;  /* 0x00000001090c7547 */ /* 0x000fea000b800000 */
[----:B------:R-:W-:Y:S01]  /*1650*/  UCGABAR_WAIT ;  /* 0x0000000000007dc7 */ /* 0x000fe20008000000 */
[----:B------:R-:W-:Y:S01]  /*1660*/  CCTL.IVALL ;  /* 0x00000000ff00798f */ /* 0x000fe20002000000 */
[----:B------:R-:W-:Y:S05]  /*1670*/  BRA `(.L_x_22) ;  /* 0x0000000000047947 */ /* 0x000fea0003800000 */
.L_x_21:
[----:B------:R-:W-:Y:S06]  /*1680*/  BAR.SYNC.DEFER_BLOCKING 0x0 ;  /* 0x0000000000007b1d */ /* 0x000fec0000010000 */
.L_x_22:
[----:B------:R-:W-:Y:S05]  /*1690*/  BRA.U UP2, `(.L_x_23) ;  /* 0x0000001502e47547 */ /* 0x000fea000b800000 */
[----:B------:R-:W1:Y:S01]  /*16a0*/  LDCU UR4, c[0x0][0x38c] ;  /* 0x00007180ff0477ac */ /* 0x000e620008000800 */
[----:B------:R-:W2:Y:S01]  /*16b0*/  LDC R8, c[0x0][0x370] ;  /* 0x0000dc00ff087b82 */ /* 0x000ea20000000800 */
[----:B------:R-:W-:Y:S02]  /*16c0*/  IMAD.SHL.U32 R16, R9, 0x40, RZ ;  /* 0x0000004009107824 */ /* 0x000fe400078e00ff */
[----:B------:R-:W-:Y:S01]  /*16d0*/  HFMA2 R14, -RZ, RZ, 0, 0 ;  /* 0x00000000ff0e7431 */ /* 0x000fe200000001ff */
[----:B------:R-:W-:Y:S01]  /*16e0*/  UISETP.NE.AND UP1, UPT, UR10, URZ, UPT ;  /* 0x000000ff0a00728c */ /* 0x000fe2000bf25270 */
[----:B------:R-:W-:Y:S01]  /*16f0*/  ISETP.NE.AND P4, PT, R10, RZ, P5 ;  /* 0x000000ff0a00720c */ /* 0x000fe20002f85270 */
[----:B------:R-:W-:Y:S01]  /*1700*/  IMAD.MOV.U32 R15, RZ, RZ, 0x1 ;  /* 0x00000001ff0f7424 */ /* 0x000fe200078e00ff */
[----:B------:R-:W-:Y:S01]  /*1710*/  CS2R R12, SRZ ;  /* 0x00000000000c7805 */ /* 0x000fe2000001ff00 */
[----:B------:R-:W-:Y:S01]  /*1720*/  IMAD.MOV.U32 R11, RZ, RZ, 0x1 ;  /* 0x00000001ff0b7424 */ /* 0x000fe200078e00ff */
[----:B------:R-:W3:Y:S01]  /*1730*/  LDC R0, c[0x0][0x374] ;  /* 0x0000dd00ff007b82 */ /* 0x000ee20000000800 */
[----:B------:R-:W-:Y:S01]  /*1740*/  LOP3.LUT R16, R16, 0x40, RZ, 0xc0, !PT ;  /* 0x0000004010107812 */ /* 0x000fe200078ec0ff */
[----:B------:R-:W4:Y:S01]  /*1750*/  LDCU.64 UR14, c[0x0][0x348] ;  /* 0x00006900ff0e77ac */ /* 0x000f220008000a00 */
[----:B------:R-:W-:Y:S01]  /*1760*/  USEL UR22, UR6, 0x2, UP1 ;  /* 0x0000000206167887 */ /* 0x000fe20008800000 */
[----:B------:R-:W-:Y:S01]  /*1770*/  UMOV UR23, URZ ;  /* 0x000000ff00177c82 */ /* 0x000fe20008000000 */
[----:B-1----:R-:W-:-:S04]  /*1780*/  UIADD3 UR5, UPT, UPT, UR4, 0x3f, URZ ;  /* 0x0000003f04057890 */ /* 0x002fc8000fffe0ff */
[----:B------:R-:W-:-:S04]  /*1790*/  USHF.R.S32.HI UR7, URZ, 0x1f, UR5 ;  /* 0x0000001fff077899 */ /* 0x000fc80008011405 */
[----:B------:R-:W-:Y:S02]  /*17a0*/  ULEA.HI UR7, UR7, UR5, URZ, 0x6 ;  /* 0x0000000507077291 */ /* 0x000fe4000f8f30ff */
[----:B------:R-:W-:Y:S02]  /*17b0*/  UIADD3 UR5, UPT, UPT, UR4, -0x1, URZ ;  /* 0xffffffff04057890 */ /* 0x000fe4000fffe0ff */
[----:B------:R-:W-:Y:S02]  /*17c0*/  USHF.R.S32.HI UR7, URZ, 0x6, UR7 ;  /* 0x00000006ff077899 */ /* 0x000fe40008011407 */
[----:B------:R-:W-:Y:S02]  /*17d0*/  UISETP.GE.U32.AND UP2, UPT, UR5, -0x7f, UPT ;  /* 0xffffff810500788c */ /* 0x000fe4000bf46070 */
[----:B------:R-:W-:Y:S02]  /*17e0*/  UISETP.LT.U32.AND UP0, UPT, UR7, 0xd, UPT ;  /* 0x0000000d0700788c */ /* 0x000fe4000bf01070 */
[----:B------:R-:W-:-:S02]  /*17f0*/  UIADD3 UR4, UPT, UPT, UR4, 0x7e, URZ ;  /* 0x0000007e04047890 */ /* 0x000fc4000fffe0ff */
[----:B------:R-:W-:-:S04]  /*1800*/  USEL UR5, UR7, 0xd, UP0 ;  /* 0x0000000d07057887 */ /* 0x000fc80008000000 */
[----:B------:R-:W-:Y:S02]  /*1810*/  UIADD3 UR21, UPT, UPT, UR5, -0x1, URZ ;  /* 0xffffffff05157890 */ /* 0x000fe4000fffe0ff */
[----:B------:R-:W-:Y:S02]  /*1820*/  @UP2 UIADD3 UR21, UPT, UPT, UR5, URZ, URZ ;  /* 0x000000ff05152290 */ /* 0x000fe4000fffe0ff */
[----:B------:R-:W-:Y:S02]  /*1830*/  UIADD3 UR24, UPT, UPT, UR7, -UR5, URZ ;  /* 0x8000000507187290 */ /* 0x000fe4000fffe0ff */
[----:B------:R-:W-:Y:S02]  /*1840*/  UIADD3 UR13, UPT, UPT, UR21, 0x1, URZ ;  /* 0x00000001150d7890 */ /* 0x000fe4000fffe0ff */
[----:B--2-4-:R-:W-:-:S12]  /*1850*/  UIADD3 UR21, UPT, UPT, -UR21, URZ, URZ ;  /* 0x000000ff15157290 */ /* 0x014fd8000fffe1ff */
.L_x_43:
[----:B------:R-:W-:Y:S01]  /*1860*/  UISETP.NE.AND UP0, UPT, UR37, URZ, UPT ;  /* 0x000000ff2500728c */ /* 0x000fe2000bf05270 */
[----:B------:R-:W1:Y:S08]  /*1870*/  S2UR UR37, SR_CgaCtaId ;  /* 0x00000000002579c3 */ /* 0x000e700000008800 */
[----:B------:R-:W-:Y:S05]  /*1880*/  BRA.U UP0, `(.L_x_24) ;  /* 0x0000000100347547 */ /* 0x000fea000b800000 */
[----:B------:R-:W2:Y:S01]  /*1890*/  S2R R2, SR_CgaCtaId ;  /* 0x0000000000027919 */ /* 0x000ea20000008800 */
[----:B------:R-:W-:-:S04]  /*18a0*/  MOV R3, 0x400 ;  /* 0x0000040000037802 */ /* 0x000fc80000000f00 */
[----:B--2---:R-:W-:Y:S02]  /*18b0*/  LEA R2, R2, R3, 0x18 ;  /* 0x0000000302027211 */ /* 0x004fe400078ec0ff */
[----:B------:R-:W-:-:S03]  /*18c0*/  SHF.L.U32 R3, R11, 0x1f, RZ ;  /* 0x0000001f0b037819 */ /* 0x000fc600000006ff */
[----:B------:R-:W-:-:S04]  /*18d0*/  IMAD R2, R12, 0x8, R2 ;  /* 0x000000080c027824 */ /* 0x000fc800078e0202 */
[----:B------:R-:W2:Y:S02]  /*18e0*/  SYNCS.PHASECHK.TRANS64.TRYWAIT P0, [R2+URZ+0x190], R3 ;  /* 0x00019003020075a7 */ /* 0x000ea400080011ff */
[----:B--2---:R-:W-:Y:S05]  /*18f0*/  @!P0 BRA `(.L_x_25) ;  /* 0x0000007400f48947 */ /* 0x004fea0003800000 */
.L_x_144:
[----:B------:R-:W-:Y:S01]  /*1900*/  VIADD R12, R12, 0x1 ;  /* 0x000000010c0c7836 */ /* 0x000fe20000000000 */
[----:B------:R2:W-:Y:S04]  /*1910*/  SYNCS.ARRIVE.TRANS64.A1T0 RZ, [R2+URZ+0x180], RZ ;  /* 0x000180ff02ff79a7 */ /* 0x0005e800081000ff */
[----:B------:R-:W-:-:S04]  /*1920*/  ISETP.NE.AND P0, PT, R12, 0x2, PT ;  /* 0x000000020c00780c */ /* 0x000fc80003f05270 */
[----:B------:R-:W-:Y:S02]  /*1930*/  SEL R12, R12, RZ, P0 ;  /* 0x000000ff0c0c7207 */ /* 0x000fe40000000000 */
[----:B--2---:R-:W-:-:S04]  /*1940*/  SEL R2, RZ, 0x1, P0 ;  /* 0x00000001ff027807 */ /* 0x004fc80000000000 */
[----:B------:R-:W-:-:S07]  /*1950*/  LOP3.LUT R11, R11, R2, RZ, 0x3c, !PT ;  /* 0x000000020b0b7212 */ /* 0x000fce00078e3cff */
.L_x_24:
[----:B------:R-:W-:Y:S01]  /*1960*/  UMOV UR6, 0x400 ;  /* 0x0000040000067882 */ /* 0x000fe20000000000 */
[----:B------:R-:W-:Y:S01]  /*1970*/  SHF.L.U32 R2, R15, 0x1f, RZ ;  /* 0x0000001f0f027819 */ /* 0x000fe200000006ff */
[----:B-1----:R-:W-:Y:S01]  /*1980*/  ULEA UR6, UR37, UR6, 0x18 ;  /* 0x0000000625067291 */ /* 0x002fe2000f8ec0ff */
[C---:B------:R-:W-:Y:S01]  /*1990*/  R2UR UR9, R16.reuse ;  /* 0x00000000100972ca */ /* 0x040fe200000e0000 */
[----:B------:R-:W-:Y:S01]  /*19a0*/  UISETP.GE.U32.AND UP0, UPT, UR4, 0x7f, UPT ;  /* 0x0000007f0400788c */ /* 0x000fe2000bf06070 */
[----:B------:R-:W-:Y:S01]  /*19b0*/  R2UR UR11, R16 ;  /* 0x00000000100b72ca */ /* 0x000fe200000e0000 */
[----:B------:R-:W-:Y:S01]  /*19c0*/  ULEA UR8, UR23, UR6, 0x3 ;  /* 0x0000000617087291 */ /* 0x000fe2000f8e18ff */
[----:B------:R-:W-:-:S08]  /*19d0*/  UMOV UR25, URZ ;  /* 0x000000ff00197c82 */ /* 0x000fd00008000000 */
[----:B------:R1:W2:Y:S01]  /*19e0*/  SYNCS.PHASECHK.TRANS64.TRYWAIT P0, [UR8+0x68], R2 ;  /* 0x00006802ff0075a7 */ /* 0x0002a20008001108 */
[----:B------:R-:W-:-:S13]  /*19f0*/  R2UR UR8, R22 ;  /* 0x00000000160872ca */ /* 0x000fda00000e0000 */
[----:B------:R-:W-:Y:S01]  /*1a00*/  ULEA UR11, UR8, UR11, 0x7 ;  /* 0x0000000b080b7291 */ /* 0x000fe2000f8e38ff */
[----:B-1----:R-:W-:-:S05]  /*1a10*/  LEA.HI R2, R23, R23, RZ, 0x1 ;  /* 0x0000001717027211 */ /* 0x002fca00078f08ff */
[----:B------:R-:W-:-:S05]  /*1a20*/  IMAD.SHL.U32 R2, R2, 0x40, RZ ;  /* 0x0000004002027824 */ /* 0x000fca00078e00ff */
[----:B------:R-:W-:-:S13]  /*1a30*/  R2UR UR35, R2 ;  /* 0x00000000022372ca */ /* 0x000fda00000e0000 */
[----:B------:R-:W-:Y:S01]  /*1a40*/  ULOP3.LUT UR35, UR9, 0xffffff80, UR35, 0xf8, !UPT ;  /* 0xffffff8009237892 */ /* 0x000fe2000f8ef823 */
[----:B------:R-:W-:Y:S11]  /*1a50*/  BRA.U !UP0, `(.L_x_26) ;  /* 0x0000000108bc7547 */ /* 0x000ff6000b800000 */
[----:B------:R-:W-:Y:S01]  /*1a60*/  UMOV UR16, UR21 ;  /* 0x0000001500107c82 */ /* 0x000fe20008000000 */
[----:B------:R-:W-:Y:S01]  /*1a70*/  UMOV UR17, UR23 ;  /* 0x0000001700117c82 */ /* 0x000fe20008000000 */
[----:B------:R-:W-:-:S05]  /*1a80*/  UMOV UR34, URZ ;  /* 0x000000ff00227c82 */ /* 0x000fca0008000000 */
.L_x_32:
[----:B------:R-:W-:Y:S01]  /*1a90*/  ULEA UR33, UR17, UR6, 0x3 ;  /* 0x0000000611217291 */ /* 0x000fe2000f8e18ff */
[----:B------:R-:W-:Y:S01]  /*1aa0*/  @P5 MOV R3, 0x8000 ;  /* 0x0000800000035802 */ /* 0x000fe20000000f00 */
[----:B-12-4-:R-:W-:Y:S10]  /*1ab0*/  @P0 BRA `(.L_x_27) ;  /* 0x00000000000c0947 */ /* 0x016ff40003800000 */
[----:B------:R-:W-:-:S04]  /*1ac0*/  SHF.L.U32 R4, R15, 0x1f, RZ ;  /* 0x0000001f0f047819 */ /* 0x000fc800000006ff */
[----:B------:R-:W1:Y:S02]  /*1ad0*/  SYNCS.PHASECHK.TRANS64.TRYWAIT P0, [UR33+0x68], R4 ;  /* 0x00006804ff0075a7 */ /* 0x000e640008001121 */
[----:B-1----:R-:W-:Y:S05]  /*1ae0*/  @!P0 BRA `(.L_x_28) ;  /* 0x00000074008c8947 */ /* 0x002fea0003800000 */
.L_x_27:
[----:B------:R2:W-:Y:S01]  /*1af0*/  @P5 SYNCS.ARRIVE.TRANS64 RZ, [UR33], R3 ;  /* 0x00000003ffff59a7 */ /* 0x0005e20008000021 */
[----:B------:R-:W-:Y:S02]  /*1b00*/  ULOP3.LUT UR8, UR22, 0x2, URZ, 0xfc, !UPT ;  /* 0x0000000216087892 */ /* 0x000fe4000f8efcff */
[----:B------:R-:W-:Y:S02]  /*1b10*/  UIADD3 UR16, UPT, UPT, UR16, 0x1, URZ ;  /* 0x0000000110107890 */ /* 0x000fe4000fffe0ff */
[----:B------:R-:W-:Y:S02]  /*1b20*/  UISETP.NE.AND UP0, UPT, UR8, 0x2, UPT ;  /* 0x000000020800788c */ /* 0x000fe4000bf05270 */
[----:B------:R-:W-:-:S07]  /*1b30*/  UISETP.NE.AND UP2, UPT, UR16, 0x1, UPT ;  /* 0x000000011000788c */ /* 0x000fce000bf45270 */
[----:B------:R-:W-:Y:S05]  /*1b40*/  BRA.U UP0, `(.L_x_29) ;  /* 0x0000000100047547 */ /* 0x000fea000b800000 */
[----:B------:R-:W-:Y:S05]  /*1b50*/  BPT.TRAP 0x1 ;  /* 0x000000040000795c */ /* 0x000fea0000300000 */
.L_x_29:
[----:B------:R-:W-:Y:S04]  /*1b60*/  BSSY.RECONVERGENT B0, `(.L_x_30) ;  /* 0x0000003000007945 */ /* 0x000fe80003800200 */
[----:B------:R-:W-:Y:S05]  /*1b70*/  @!P4 BRA `(.L_x_31) ;  /* 0x000000000004c947 */ /* 0x000fea0003800000 */
[----:B------:R-:W-:Y:S05]  /*1b80*/  BPT.TRAP 0x1 ;  /* 0x000000040000795c */ /* 0x000fea0000300000 */
.L_x_31:
[----:B------:R-:W-:Y:S05]  /*1b90*/  BSYNC.RECONVERGENT B0 ;  /* 0x0000000000007941 */ /* 0x000fea0003800200 */
.L_x_30:
[----:B------:R-:W-:Y:S02]  /*1ba0*/  UIADD3 UR23, UPT, UPT, UR17, 0x1, URZ ;  /* 0x0000000111177890 */ /* 0x000fe4000fffe0ff */
[----:B------:R-:W-:Y:S02]  /*1bb0*/  UIADD3 UR28, UP1, UPT, UR14, 0x80, URZ ;  /* 0x000000800e1c7890 */ /* 0x000fe4000ff3e0ff */
[----:B------:R-:W-:Y:S02]  /*1bc0*/  UISETP.NE.AND UP0, UPT, UR23, 0xd, UPT ;  /* 0x0000000d1700788c */ /* 0x000fe4000bf05270 */
[----:B------:R-:W-:Y:S02]  /*1bd0*/  ULOP3.LUT UR33, UR33, 0xfefffff8, URZ, 0xc0, !UPT ;  /* 0xfefffff821217892 */ /* 0x000fe4000f8ec0ff */
[----:B------:R-:W-:Y:S02]  /*1be0*/  USEL UR9, URZ, 0x1, UP0 ;  /* 0x00000001ff097887 */ /* 0x000fe40008000000 */
[----:B------:R-:W-:-:S02]  /*1bf0*/  USEL UR23, UR23, URZ, UP0 ;  /* 0x000000ff17177287 */ /* 0x000fc40008000000 */
[----:B------:R-:W-:Y:S02]  /*1c00*/  UIADD3 UR26, UP0, UPT, UR14, 0x180, URZ ;  /* 0x000001800e1a7890 */ /* 0x000fe4000ff1e0ff */
[----:B------:R-:W-:Y:S01]  /*1c10*/  ULEA UR8, UR23, UR6, 0x3 ;  /* 0x0000000617087291 */ /* 0x000fe2000f8e18ff */
[----:B------:R-:W-:Y:S01]  /*1c20*/  LOP3.LUT R15, R15, UR9, RZ, 0x3c, !PT ;  /* 0x000000090f0f7c12 */ /* 0x000fe2000f8e3cff */
[----:B------:R-:W-:Y:S02]  /*1c30*/  UIADD3.X UR29, UPT, UPT, URZ, UR15, URZ, UP1, !UPT ;  /* 0x0000000fff1d7290 */ /* 0x000fe40008ffe4ff */
[----:B------:R-:W-:Y:S01]  /*1c40*/  UIADD3.X UR27, UPT, UPT, URZ, UR15, URZ, UP0, !UPT ;  /* 0x0000000fff1b7290 */ /* 0x000fe200087fe4ff */
[----:B-1----:R-:W-:Y:S01]  /*1c50*/  SHF.L.U32 R2, R15, 0x1f, RZ ;  /* 0x0000001f0f027819 */ /* 0x002fe200000006ff */
[----:B------:R-:W-:Y:S01]  /*1c60*/  UMOV UR18, 0x0 ;  /* 0x0000000000127882 */ /* 0x000fe20000000000 */
[----:B------:R-:W-:Y:S01]  /*1c70*/  UMOV UR19, 0x10000000 ;  /* 0x1000000000137882 */ /* 0x000fe20000000000 */
[----:B------:R-:W-:Y:S01]  /*1c80*/  UMOV UR10, UR34 ;  /* 0x00000022000a7c82 */ /* 0x000fe20008000000 */
[----:B------:R1:W4:Y:S01]  /*1c90*/  SYNCS.PHASECHK.TRANS64.TRYWAIT P0, [UR8+0x68], R2 ;  /* 0x00006802ff0075a7 */ /* 0x0003220008001108 */
[----:B------:R-:W-:Y:S01]  /*1ca0*/  ULEA UR8, UR17, UR6, 0xd ;  /* 0x0000000611087291 */ /* 0x000fe2000f8e68ff */
[----:B------:R-:W-:Y:S01]  /*1cb0*/  UMOV UR12, UR36 ;  /* 0x00000024000c7c82 */ /* 0x000fe20008000000 */
[----:B------:R-:W-:-:S02]  /*1cc0*/  UMOV UR9, UR33 ;  /* 0x0000002100097c82 */ /* 0x000fc40008000000 */
[----:B------:R-:W-:Y:S02]  /*1cd0*/  UIADD3 UR32, UPT, UPT, UR8, 0x4300, URZ ;  /* 0x0000430008207890 */ /* 0x000fe4000fffe0ff */
[----:B------:R-:W-:Y:S01]  /*1ce0*/  UIADD3 UR8, UPT, UPT, UR8, 0x1e300, URZ ;  /* 0x0001e30008087890 */ /* 0x000fe2000fffe0ff */
[----:B------:R-:W-:Y:S01]  /*1cf0*/  UMOV UR25, UR13 ;  /* 0x0000000d00197c82 */ /* 0x000fe20008000000 */
[----:B------:R-:W-:-:S05]  /*1d00*/  UMOV UR17, UR23 ;  /* 0x0000001700117c82 */ /* 0x000fca0008000000 */
[----:B------:R2:W-:Y:S02]  /*1d10*/  UTMALDG.3D.2CTA [UR32], [UR28], desc[UR18] ;  /* 0x000012201c0075b4 */ /* 0x0005e40008211000 */
[----:B------:R1:W-:Y:S01]  /*1d20*/  UTMALDG.3D.2CTA [UR8], [UR26], desc[UR18] ;  /* 0x000012081a0075b4 */ /* 0x0003e20008211000 */
[----:B--2---:R-:W-:Y:S01]  /*1d30*/  UIADD3 UR34, UPT, UPT, UR34, 0x40, URZ ;  /* 0x0000004022227890 */ /* 0x004fe2000fffe0ff */
[----:B------:R-:W-:Y:S11]  /*1d40*/  BRA.U UP2, `(.L_x_32) ;  /* 0xfffffffd02507547 */ /* 0x000ff6000b83ffff */
.L_x_26:
[----:B--2-4-:R-:W-:Y:S01]  /*1d50*/  PLOP3.LUT P0, PT, PT, PT, UP5, 0x80, 0x8 ;  /* 0x000000000008781c */ /* 0x014fe20003f0f058 */
[----:B-1----:R-:W-:Y:S01]  /*1d60*/  ULEA UR8, UR23, UR6, 0x3 ;  /* 0x0000000617087291 */ /* 0x002fe2000f8e18ff */
[----:B------:R-:W-:Y:S01]  /*1d70*/  SHF.L.U32 R2, R15, 0x1f, RZ ;  /* 0x0000001f0f027819 */ /* 0x000fe200000006ff */
[----:B------:R-:W-:-:S10]  /*1d80*/  UISETP.GT.AND UP0, UPT, UR7, UR5, UPT ;  /* 0x000000050700728c */ /* 0x000fd4000bf04270 */
[----:B------:R-:W-:Y:S01]  /*1d90*/  @!P0 SYNCS.ARRIVE.TRANS64.A1T0 RZ, [UR6+0x118], RZ ;  /* 0x000118ffffff89a7 */ /* 0x000fe20008100006 */
[----:B------:R1:W2:Y:S01]  /*1da0*/  SYNCS.PHASECHK.TRANS64.TRYWAIT P0, [UR8+0x68], R2 ;  /* 0x00006802ff0075a7 */ /* 0x0002a20008001108 */
[----:B------:R-:W-:Y:S05]  /*1db0*/  BRA.U !UP0, `(.L_x_33) ;  /* 0x0000000108bc7547 */ /* 0x000fea000b800000 */
[----:B------:R-:W-:Y:S01]  /*1dc0*/  UIADD3 UR26, UPT, UPT, UR24, UR25, URZ ;  /* 0x00000019181a7290 */ /* 0x000fe2000fffe0ff */
[----:B------:R-:W-:-:S11]  /*1dd0*/  UMOV UR27, UR23 ;  /* 0x00000017001b7c82 */ /* 0x000fd60008000000 */
.L_x_39:
[----:B------:R-:W-:Y:S01]  /*1de0*/  ULEA UR17, UR27, UR6, 0x3 ;  /* 0x000000061b117291 */ /* 0x000fe2000f8e18ff */
[----:B--2---:R-:W-:Y:S01]  /*1df0*/  @P5 MOV R3, 0x8000 ;  /* 0x0000800000035802 */ /* 0x004fe20000000f00 */
[----:B-12---:R-:W-:Y:S10]  /*1e00*/  @P0 BRA `(.L_x_34) ;  /* 0x00000000000c0947 */ /* 0x006ff40003800000 */
[----:B------:R-:W-:-:S04]  /*1e10*/  SHF.L.U32 R4, R15, 0x1f, RZ ;  /* 0x0000001f0f047819 */ /* 0x000fc800000006ff */
[----:B------:R-:W2:Y:S02]  /*1e20*/  SYNCS.PHASECHK.TRANS64.TRYWAIT P0, [UR17+0x68], R4 ;  /* 0x00006804ff0075a7 */ /* 0x000ea40008001111 */
[----:B--2---:R-:W-:Y:S05]  /*1e30*/  @!P0 BRA `(.L_x_35) ;  /* 0x0000007000d08947 */ /* 0x004fea0003800000 */
.L_x_34:
[----:B------:R2:W-:Y:S01]  /*1e40*/  @P5 SYNCS.ARRIVE.TRANS64 RZ, [UR17], R3 ;  /* 0x00000003ffff59a7 */ /* 0x0005e20008000011 */
[----:B------:R-:W-:-:S04]  /*1e50*/  ULOP3.LUT UR8, UR22, 0x2, URZ, 0xfc, !UPT ;  /* 0x0000000216087892 */ /* 0x000fc8000f8efcff */
[----:B------:R-:W-:-:S09]  /*1e60*/  UISETP.NE.AND UP0, UPT, UR8, 0x2, UPT ;  /* 0x000000020800788c */ /* 0x000fd2000bf05270 */
[----:B------:R-:W-:Y:S05]  /*1e70*/  BRA.U UP0, `(.L_x_36) ;  /* 0x0000000100047547 */ /* 0x000fea000b800000 */
[----:B------:R-:W-:Y:S05]  /*1e80*/  BPT.TRAP 0x1 ;  /* 0x000000040000795c */ /* 0x000fea0000300000 */
.L_x_36:
[----:B------:R-:W-:Y:S04]  /*1e90*/  BSSY.RECONVERGENT B0, `(.L_x_37) ;  /* 0x0000003000007945 */ /* 0x000fe80003800200 */
[----:B------:R-:W-:Y:S05]  /*1ea0*/  @!P4 BRA `(.L_x_38) ;  /* 0x000000000004c947 */ /* 0x000fea0003800000 */
[----:B------:R-:W-:Y:S05]  /*1eb0*/  BPT.TRAP 0x1 ;  /* 0x000000040000795c */ /* 0x000fea0000300000 */
.L_x_38:
[----:B------:R-:W-:Y:S05]  /*1ec0*/  BSYNC.RECONVERGENT B0 ;  /* 0x0000000000007941 */ /* 0x000fea0003800200 */
.L_x_37:
[----:B------:R-:W-:Y:S02]  /*1ed0*/  UIADD3 UR23, UPT, UPT, UR27, 0x1, URZ ;  /* 0x000000011b177890 */ /* 0x000fe4000fffe0ff */
[----:B------:R-:W-:Y:S02]  /*1ee0*/  UIADD3 UR32, UP1, UPT, UR14, 0x80, URZ ;  /* 0x000000800e207890 */ /* 0x000fe4000ff3e0ff */
[----:B------:R-:W-:Y:S02]  /*1ef0*/  UISETP.NE.AND UP0, UPT, UR23, 0xd, UPT ;  /* 0x0000000d1700788c */ /* 0x000fe4000bf05270 */
[----:B------:R-:W-:Y:S02]  /*1f00*/  USHF.L.U32 UR18, UR25, 0x6, URZ ;  /* 0x0000000619127899 */ /* 0x000fe400080006ff */
[----:B------:R-:W-:Y:S02]  /*1f10*/  USEL UR9, URZ, 0x1, UP0 ;  /* 0x00000001ff097887 */ /* 0x000fe40008000000 */
[----:B------:R-:W-:-:S02]  /*1f20*/  USEL UR23, UR23, URZ, UP0 ;  /* 0x000000ff17177287 */ /* 0x000fc40008000000 */
[----:B------:R-:W-:Y:S02]  /*1f30*/  UIADD3 UR30, UP0, UPT, UR14, 0x180, URZ ;  /* 0x000001800e1e7890 */ /* 0x000fe4000ff1e0ff */
[----:B------:R-:W-:Y:S01]  /*1f40*/  ULEA UR8, UR23, UR6, 0x3 ;  /* 0x0000000617087291 */ /* 0x000fe2000f8e18ff */
[----:B------:R-:W-:Y:S01]  /*1f50*/  LOP3.LUT R15, R15, UR9, RZ, 0x3c, !PT ;  /* 0x000000090f0f7c12 */ /* 0x000fe2000f8e3cff */
[----:B------:R-:W-:Y:S02]  /*1f60*/  ULOP3.LUT UR17, UR17, 0xfefffff8, URZ, 0xc0, !UPT ;  /* 0xfefffff811117892 */ /* 0x000fe4000f8ec0ff */
[----:B------:R-:W-:Y:S01]  /*1f70*/  UIADD3.X UR33, UPT, UPT, URZ, UR15, URZ, UP1, !UPT ;  /* 0x0000000fff217290 */ /* 0x000fe20008ffe4ff */
[----:B-1----:R-:W-:Y:S01]  /*1f80*/  SHF.L.U32 R2, R15, 0x1f, RZ ;  /* 0x0000001f0f027819 */ /* 0x002fe200000006ff */
[----:B------:R-:W-:Y:S01]  /*1f90*/  UIADD3.X UR31, UPT, UPT, URZ, UR15, URZ, UP0, !UPT ;  /* 0x0000000fff1f7290 */ /* 0x000fe200087fe4ff */
[----:B------:R-:W-:Y:S02]  /*1fa0*/  UMOV UR28, 0x0 ;  /* 0x00000000001c7882 */ /* 0x000fe40000000000 */
[----:B------:R4:W1:Y:S01]  /*1fb0*/  SYNCS.PHASECHK.TRANS64.TRYWAIT P0, [UR8+0x68], R2 ;  /* 0x00006802ff0075a7 */ /* 0x0008620008001108 */
[----:B------:R-:W-:Y:S01]  /*1fc0*/  ULEA UR8, UR27, UR6, 0xd ;  /* 0x000000061b087291 */ /* 0x000fe2000f8e68ff */
[----:B------:R-:W-:Y:S01]  /*1fd0*/  UMOV UR29, 0x10000000 ;  /* 0x10000000001d7882 */ /* 0x000fe20000000000 */
[----:B------:R-:W-:-:S02]  /*1fe0*/  UMOV UR19, UR35 ;  /* 0x0000002300137c82 */ /* 0x000fc40008000000 */
[----:B------:R-:W-:Y:S02]  /*1ff0*/  UIADD3 UR16, UPT, UPT, UR8, 0x4300, URZ ;  /* 0x0000430008107890 */ /* 0x000fe4000fffe0ff */
[----:B------:R-:W-:Y:S01]  /*2000*/  UIADD3 UR8, UPT, UPT, UR8, 0x1e300, URZ ;  /* 0x0001e30008087890 */ /* 0x000fe2000fffe0ff */
[----:B------:R-:W-:Y:S01]  /*2010*/  UMOV UR20, UR36 ;  /* 0x0000002400147c82 */ /* 0x000fe20008000000 */
[----:B------:R-:W-:Y:S01]  /*2020*/  UMOV UR12, UR36 ;  /* 0x00000024000c7c82 */ /* 0x000fe20008000000 */
[----:B------:R-:W-:Y:S01]  /*2030*/  UMOV UR9, UR17 ;  /* 0x0000001100097c82 */ /* 0x000fe20008000000 */
[----:B------:R-:W-:Y:S01]  /*2040*/  UMOV UR10, UR18 ;  /* 0x00000012000a7c82 */ /* 0x000fe20008000000 */
[----:B------:R-:W-:Y:S02]  /*2050*/  UIADD3 UR25, UPT, UPT, UR25, 0x1, URZ ;  /* 0x0000000119197890 */ /* 0x000fe4000fffe0ff */
[----:B------:R4:W-:Y:S01]  /*2060*/  UTMALDG.3D.2CTA [UR16], [UR32], desc[UR28] ;  /* 0x00001c10200075b4 */ /* 0x0009e20008211000 */
[----:B------:R-:W-:Y:S01]  /*2070*/  UMOV UR27, UR23 ;  /* 0x00000017001b7c82 */ /* 0x000fe20008000000 */
[----:B------:R-:W-:Y:S01]  /*2080*/  UISETP.NE.AND UP0, UPT, UR25, UR26, UPT ;  /* 0x0000001a1900728c */ /* 0x000fe2000bf05270 */
[----:B------:R4:W-:Y:S08]  /*2090*/  UTMALDG.3D.2CTA [UR8], [UR30], desc[UR28] ;  /* 0x00001c081e0075b4 */ /* 0x0009f00008211000 */
[----:B----4-:R-:W-:Y:S05]  /*20a0*/  BRA.U UP0, `(.L_x_39) ;  /* 0xfffffffd004c7547 */ /* 0x010fea000b83ffff */
.L_x_33:
[C---:B-1----:R-:W-:Y:S01]  /*20b0*/  LEA R2, R14.reuse, UR6, 0x3 ;  /* 0x000000060e027c11 */ /* 0x042fe2000f8e18ff */
[----:B------:R-:W-:Y:S01]  /*20c0*/  NOP ;  /* 0x0000000000007918 */ /* 0x000fe20000000000 */
[----:B--2---:R-:W-:Y:S02]  /*20d0*/  SHF.L.U32 R3, R13, 0x1f, RZ ;  /* 0x0000001f0d037819 */ /* 0x004fe400000006ff */
[----:B------:R-:W-:Y:S02]  /*20e0*/  LEA R4, R14, UR6, 0x4 ;  /* 0x000000060e047c11 */ /* 0x000fe4000f8e20ff */
[----:B------:R-:W1:Y:S02]  /*20f0*/  SYNCS.PHASECHK.TRANS64.TRYWAIT P0, [R2+URZ+0x120], R3 ;  /* 0x00012003020075a7 */ /* 0x000e6400080011ff */
[----:B-1----:R-:W-:Y:S05]  /*2100*/  @!P0 BRA `(.L_x_40) ;  /* 0x0000007000348947 */ /* 0x002fea0003800000 */
.L_x_147:
[----:B------:R-:W2:Y:S01]  /*2110*/  LDS.128 R4, [R4+0x1b0] ;  /* 0x0001b00004047984 */ /* 0x000ea20000000c00 */
[----:B------:R-:W-:Y:S01]  /*2120*/  ISETP.GE.AND P0, PT, R34, 0x1, PT ;  /* 0x000000012200780c */ /* 0x000fe20003f06270 */
[----:B-1----:R-:W-:Y:S01]  /*2130*/  VIADD R2, R2, 0x130 ;  /* 0x0000013002027836 */ /* 0x002fe20000000000 */
[----:B------:R-:W-:Y:S01]  /*2140*/  @!PT LDS RZ, [RZ] ;  /* 0x00000000fffff984 */ /* 0x000fe20000000800 */
[----:B------:R-:W-:Y:S01]  /*2150*/  @!PT LDS RZ, [RZ] ;  /* 0x00000000fffff984 */ /* 0x000fe20000000800 */
[----:B------:R-:W-:Y:S01]  /*2160*/  @!PT LDS RZ, [RZ] ;  /* 0x00000000fffff984 */ /* 0x000fe20000000800 */
[----:B------:R-:W-:Y:S01]  /*2170*/  @!PT LDS RZ, [RZ] ;  /* 0x00000000fffff984 */ /* 0x000fe20000000800 */
[----:B------:R1:W-:Y:S06]  /*2180*/  MEMBAR.ALL.CTA ;  /* 0x0000000000007992 */ /* 0x0003ec0000008000 */
[----:B-1----:R-:W1:Y:S01]  /*2190*/  FENCE.VIEW.ASYNC.S ;  /* 0x00000000000073c6 */ /* 0x002e620000000000 */
[----:B------:R-:W-:-:S04]  /*21a0*/  PRMT R2, RZ, 0x654, R2 ;  /* 0x00000654ff027816 */ /* 0x000fc80000000002 */
[----:B-1----:R1:W-:Y:S01]  /*21b0*/  SYNCS.ARRIVE.TRANS64.RED.A1T0 RZ, [R2+URZ], RZ ;  /* 0x000000ff02ff79a7 */ /* 0x0023e200081004ff */
[----:B--2---:R-:W-:-:S13]  /*21c0*/  LOP3.LUT P2, RZ, R6, 0x1, RZ, 0xc0, !PT ;  /* 0x0000000106ff7812 */ /* 0x004fda000784c0ff */
[----:B------:R-:W-:Y:S01]  /*21d0*/  @P2 SHF.R.U32.HI R3, RZ, 0x10, R5 ;  /* 0x00000010ff032819 */ /* 0x000fe20000011605 */
[----:B------:R-:W-:Y:S01]  /*21e0*/  VOTEU.ANY UP0, P2 ;  /* 0x0000000000ff7886 */ /* 0x000fe20001000100 */
[----:B------:R-:W-:Y:S02]  /*21f0*/  @P2 MOV R10, R4 ;  /* 0x00000004000a2202 */ /* 0x000fe40000000f00 */
[----:B------:R-:W-:Y:S02]  /*2200*/  @P2 R2UR.BROADCAST UR8, R3 ;  /* 0x00000000030822ca */ /* 0x000fe400008e0000 */
[----:B------:R-:W-:-:S11]  /*2210*/  @P2 LOP3.LUT R9, R5, 0xffff, RZ, 0xc0, !PT ;  /* 0x0000ffff05092812 */ /* 0x000fd600078ec0ff */
[----:B------:R-:W-:Y:S01]  /*2220*/  @UP0 UMOV UR36, UR8 ;  /* 0x0000000800240c82 */ /* 0x000fe20008000000 */
[----:B-1----:R-:W-:Y:S05]  /*2230*/  @!P0 BRA `(.L_x_41) ;  /* 0x0000000000b88947 */ /* 0x002fea0003800000 */
[----:B------:R-:W3:Y:S01]  /*2240*/  LDC.64 R4, c[0x0][0xb18] ;  /* 0x0002c600ff047b82 */ /* 0x000ee20000000a00 */
[----:B------:R-:W-:-:S07]  /*2250*/  ISETP.NE.AND P3, PT, R34, 0x1, PT ;  /* 0x000000012200780c */ /* 0x000fce0003f65270 */
[----:B------:R-:W1:Y:S08]  /*2260*/  LDC.64 R6, c[0x0][0xb10] ;  /* 0x0002c400ff067b82 */ /* 0x000e700000000a00 */
[----:B------:R-:W2:Y:S08]  /*2270*/  LDC R17, c[0x0][0xb20] ;  /* 0x0002c800ff117b82 */ /* 0x000eb00000000800 */
[----:B------:R-:W4:Y:S01]  /*2280*/  LDC R18, c[0x0][0xb0c] ;  /* 0x0002c300ff127b82 */ /* 0x000f220000000800 */
[----:B---3--:R-:W-:Y:S01]  /*2290*/  IMAD.HI.U32 R20, R0, R5, RZ ;  /* 0x0000000500147227 */ /* 0x008fe200078e00ff */
[----:B------:R-:W-:-:S03]  /*22a0*/  ISETP.NE.AND P0, PT, R4, 0x1, PT ;  /* 0x000000010400780c */ /* 0x000fc60003f05270 */
[----:B------:R-:W-:-:S03]  /*22b0*/  IMAD.HI.U32 R5, R9, R5, RZ ;  /* 0x0000000509057227 */ /* 0x000fc600078e00ff */
[----:B------:R-:W3:Y:S01]  /*22c0*/  LDC.64 R2, c[0x0][0xb28] ;  /* 0x0002ca00ff027b82 */ /* 0x000ee20000000a00 */
[----:B-1----:R-:W-:-:S04]  /*22d0*/  IMAD.HI.U32 R21, R8, R6, RZ ;  /* 0x0000000608157227 */ /* 0x002fc800078e00ff */
[----:B------:R-:W-:Y:S01]  /*22e0*/  IMAD.HI.U32 R22, R10, R6, RZ ;  /* 0x000000060a167227 */ /* 0x000fe200078e00ff */
[----:B------:R-:W-:Y:S02]  /*22f0*/  SHF.R.U32.HI R21, RZ, R7, R21 ;  /* 0x00000007ff157219 */ /* 0x000fe40000011615 */
[-C--:B--2---:R-:W-:Y:S02]  /*2300*/  SHF.R.U32.HI R20, RZ, R17.reuse, R20 ;  /* 0x00000011ff147219 */ /* 0x084fe40000011614 */
[----:B------:R-:W-:Y:S02]  /*2310*/  SHF.R.U32.HI R5, RZ, R17, R5 ;  /* 0x00000011ff057219 */ /* 0x000fe40000011605 */
[----:B------:R-:W-:Y:S02]  /*2320*/  SEL R20, R0, R20, !P0 ;  /* 0x0000001400147207 */ /* 0x000fe40004000000 */
[----:B------:R-:W-:Y:S02]  /*2330*/  SHF.R.U32.HI R22, RZ, R7, R22 ;  /* 0x00000007ff167219 */ /* 0x000fe40000011616 */
[----:B----4-:R-:W-:-:S02]  /*2340*/  ISETP.NE.AND P1, PT, R18, 0x1, PT ;  /* 0x000000011200780c */ /* 0x010fc40003f25270 */
[----:B------:R-:W-:Y:S02]  /*2350*/  SEL R5, R9, R5, !P0 ;  /* 0x0000000509057207 */ /* 0x000fe40004000000 */
[----:B------:R-:W-:Y:S02]  /*2360*/  SEL R21, R8, R21, !P1 ;  /* 0x0000001508157207 */ /* 0x000fe40004800000 */
[----:B------:R-:W-:Y:S01]  /*2370*/  SEL R22, R10, R22, !P1 ;  /* 0x000000160a167207 */ /* 0x000fe20004800000 */
[----:B---3--:R-:W-:-:S04]  /*2380*/  IMAD.HI.U32 R19, R20, R2, RZ ;  /* 0x0000000214137227 */ /* 0x008fc800078e00ff */
        /* <DEDUP_REMOVED lines=10> */
[----:B------:R-:W-:-:S04]  /*2430*/  @!P0 IMAD.HI.U32 R7, R22, R2, RZ ;  /* 0x0000000216078227 */ /* 0x000fc800078e00ff */
[----:B------:R-:W-:Y:S01]  /*2440*/  IMAD.MOV R2, RZ, RZ, -R6 ;  /* 0x000000ffff027224 */ /* 0x000fe200078e0a06 */
[----:B------:R-:W-:Y:S02]  /*2450*/  @!P0 SHF.R.U32.HI R3, RZ, R3, R7 ;  /* 0x00000003ff038219 */ /* 0x000fe40000011607 */
[----:B------:R-:W-:Y:S01]  /*2460*/  IADD3 R7, PT, PT, -R5, RZ, RZ ;  /* 0x000000ff05077210 */ /* 0x000fe20007ffe1ff */
[----:B------:R-:W-:Y:S01]  /*2470*/  IMAD R2, R34, R2, R5 ;  /* 0x0000000222027224 */ /* 0x000fe200078e0205 */
        /* <DEDUP_REMOVED lines=10> */
.L_x_41:
[----:B------:R-:W1:Y:S02]  /*2520*/  LDCU UR8, c[0x0][0xb30] ;  /* 0x00016600ff0877ac */ /* 0x000e640008000800 */
[----:B-1----:R-:W-:-:S09]  /*2530*/  UISETP.NE.AND UP0, UPT, UR8, 0x1, UPT ;  /* 0x000000010800788c */ /* 0x002fd2000bf05270 */
[----:B------:R-:W-:Y:S05]  /*2540*/  BRA.U UP0, `(.L_x_42) ;  /* 0x0000000100407547 */ /* 0x000fea000b800000 */
[----:B------:R-:W1:Y:S08]  /*2550*/  LDC.64 R4, c[0x0][0xb10] ;  /* 0x0002c400ff047b82 */ /* 0x000e700000000a00 */
[----:B------:R-:W2:Y:S08]  /*2560*/  LDC.64 R2, c[0x0][0xb18] ;  /* 0x0002c600ff027b82 */ /* 0x000eb00000000a00 */
[----:B------:R-:W4:Y:S08]  /*2570*/  LDC R6, c[0x0][0xb20] ;  /* 0x0002c800ff067b82 */ /* 0x000f300000000800 */
[----:B------:R-:W3:Y:S01]  /*2580*/  LDC R7, c[0x0][0xb0c] ;  /* 0x0002c300ff077b82 */ /* 0x000ee20000000800 */
[----:B-1----:R-:W-:-:S05]  /*2590*/  IMAD.HI.U32 R4, R10, R4, RZ ;  /* 0x000000040a047227 */ /* 0x002fca00078e00ff */
[----:B------:R-:W-:Y:S01]  /*25a0*/  SHF.R.U32.HI R4, RZ, R5, R4 ;  /* 0x00000005ff047219 */ /* 0x000fe20000011604 */
[----:B--2---:R-:W-:Y:S01]  /*25b0*/  IMAD.HI.U32 R3, R9, R3, RZ ;  /* 0x0000000309037227 */ /* 0x004fe200078e00ff */
[----:B------:R-:W-:-:S04]  /*25c0*/  ISETP.NE.AND P0, PT, R2, 0x1, PT ;  /* 0x000000010200780c */ /* 0x000fc80003f05270 */
[----:B----4-:R-:W-:-:S04]  /*25d0*/  SHF.R.U32.HI R3, RZ, R6, R3 ;  /* 0x00000006ff037219 */ /* 0x010fc80000011603 */
[----:B------:R-:W-:Y:S02]  /*25e0*/  SEL R3, R9, R3, !P0 ;  /* 0x0000000309037207 */ /* 0x000fe40004000000 */
[----:B---3--:R-:W-:-:S04]  /*25f0*/  ISETP.NE.AND P1, PT, R7, 0x1, PT ;  /* 0x000000010700780c */ /* 0x008fc80003f25270 */
[----:B------:R-:W-:-:S05]  /*2600*/  SEL R4, R10, R4, !P1 ;  /* 0x000000040a047207 */ /* 0x000fca0004800000 */
[----:B------:R-:W-:Y:S02]  /*2610*/  IMAD.IADD R5, R3, 0x1, -R4 ;  /* 0x0000000103057824 */ /* 0x000fe400078e0a04 */
[----:B------:R-:W-:Y:S02]  /*2620*/  IMAD.IADD R3, R4, 0x1, -R3 ;  /* 0x0000000104037824 */ /* 0x000fe400078e0a03 */
[----:B------:R-:W-:Y:S02]  /*2630*/  IMAD R10, R5, R7, R10 ;  /* 0x00000007050a7224 */ /* 0x000fe400078e020a */
[----:B------:R-:W-:-:S07]  /*2640*/  IMAD R9, R3, R2, R9 ;  /* 0x0000000203097224 */ /* 0x000fce00078e0209 */
.L_x_42:
[----:B------:R-:W-:Y:S01]  /*2650*/  VIADD R14, R14, 0x1 ;  /* 0x000000010e0e7836 */ /* 0x000fe20000000000 */
[----:B------:R-:W-:Y:S01]  /*2660*/  UPLOP3.LUT UP5, UPT, UPT, UPT, UPT, 0x80, 0x8 ;  /* 0x000000000008789c */ /* 0x000fe20003faf070 */
[----:B------:R-:W-:Y:S02]  /*2670*/  IMAD.IADD R23, R10, 0x1, R55 ;  /* 0x000000010a177824 */ /* 0x000fe400078e0237 */
[----:B------:R-:W-:Y:S01]  /*2680*/  IMAD.IADD R22, R9, 0x1, R54 ;  /* 0x0000000109167824 */ /* 0x000fe200078e0236 */
[----:B------:R-:W-:-:S04]  /*2690*/  ISETP.NE.AND P0, PT, R14, 0x2, PT ;  /* 0x000000020e00780c */ /* 0x000fc80003f05270 */
[----:B------:R-:W-:Y:S02]  /*26a0*/  SEL R2, RZ, 0x1, P0 ;  /* 0x00000001ff027807 */ /* 0x000fe40000000000 */
[----:B------:R-:W-:Y:S02]  /*26b0*/  SEL R14, R14, RZ, P0 ;  /* 0x000000ff0e0e7207 */ /* 0x000fe40000000000 */
[----:B------:R-:W-:Y:S01]  /*26c0*/  LOP3.LUT R13, R13, R2, RZ, 0x3c, !PT ;  /* 0x000000020d0d7212 */ /* 0x000fe200078e3cff */
[----:B------:R-:W-:Y:S06]  /*26d0*/  @P2 BRA `(.L_x_43) ;  /* 0xfffffff000602947 */ /* 0x000fec000383ffff */
[----:B------:R-:W-:Y:S01]  /*26e0*/  UIADD3 UR6, UPT, UPT, UR6, 0x68, URZ ;  /* 0x0000006806067890 */ /* 0x000fe2000fffe0ff */
[----:B------:R-:W-:-:S03]  /*26f0*/  SHF.L.U32 R2, R15, 0x1f, RZ ;  /* 0x0000001f0f027819 */ /* 0x000fc600000006ff */
[----:B------:R-:W-:-:S09]  /*2700*/  ULEA UR4, UR23, UR6, 0x3 ;  /* 0x0000000617047291 */ /* 0x000fd2000f8e18ff */
[----:B------:R-:W1:Y:S02]  /*2710*/  SYNCS.PHASECHK.TRANS64.TRYWAIT P0, [UR4], R2 ;  /* 0x00000002ff0075a7 */ /* 0x000e640008001104 */
[----:B-1----:R-:W-:Y:S05]  /*2720*/  @!P0 BRA `(.L_x_44) ;  /* 0x0000006800c08947 */ /* 0x002fea0003800000 */
.L_x_149:
[----:B------:R-:W-:-:S04]  /*2730*/  UIADD3 UR5, UPT, UPT, UR23, 0x1, URZ ;  /* 0x0000000117057890 */ /* 0x000fc8000fffe0ff */
[----:B------:R-:W-:-:S04]  /*2740*/  UISETP.NE.AND UP0, UPT, UR5, 0xd, UPT ;  /* 0x0000000d0500788c */ /* 0x000fc8000bf05270 */
[----:B------:R-:W-:Y:S02]  /*2750*/  USEL UR7, URZ, 0x1, UP0 ;  /* 0x00000001ff077887 */ /* 0x000fe40008000000 */
[----:B------:R-:W-:-:S04]  /*2760*/  USEL UR5, UR5, URZ, UP0 ;  /* 0x000000ff05057287 */ /* 0x000fc80008000000 */
[----:B------:R-:W-:Y:S01]  /*2770*/  ULEA UR4, UR5, UR6, 0x3 ;  /* 0x0000000605047291 */ /* 0x000fe2000f8e18ff */
[----:B-1----:R-:W-:-:S04]  /*2780*/  LOP3.LUT R2, R15, UR7, RZ, 0x3c, !PT ;  /* 0x000000070f027c12 */ /* 0x002fc8000f8e3cff */
[----:B------:R-:W-:-:S04]  /*2790*/  SHF.L.U32 R3, R2, 0x1f, RZ ;  /* 0x0000001f02037819 */ /* 0x000fc800000006ff */
[----:B------:R-:W1:Y:S02]  /*27a0*/  SYNCS.PHASECHK.TRANS64.TRYWAIT P0, [UR4], R3 ;  /* 0x00000003ff0075a7 */ /* 0x000e640008001104 */
[----:B-1----:R-:W-:Y:S05]  /*27b0*/  @!P0 BRA `(.L_x_45) ;  /* 0x0000006800b48947 */ /* 0x002fea0003800000 */
.L_x_151:
[----:B------:R-:W-:-:S04]  /*27c0*/  UIADD3 UR5, UPT, UPT, UR5, 0x1, URZ ;  /* 0x0000000105057890 */ /* 0x000fc8000fffe0ff */
[----:B------:R-:W-:-:S04]  /*27d0*/  UISETP.NE.AND UP0, UPT, UR5, 0xd, UPT ;  /* 0x0000000d0500788c */ /* 0x000fc8000bf05270 */
[----:B------:R-:W-:Y:S02]  /*27e0*/  USEL UR7, URZ, 0x1, UP0 ;  /* 0x00000001ff077887 */ /* 0x000fe40008000000 */
[----:B------:R-:W-:-:S04]  /*27f0*/  USEL UR5, UR5, URZ, UP0 ;  /* 0x000000ff05057287 */ /* 0x000fc80008000000 */
[----:B------:R-:W-:Y:S01]  /*2800*/  ULEA UR4, UR5, UR6, 0x3 ;  /* 0x0000000605047291 */ /* 0x000fe2000f8e18ff */
[----:B------:R-:W-:-:S04]  /*2810*/  LOP3.LUT R2, R2, UR7, RZ, 0x3c, !PT ;  /* 0x0000000702027c12 */ /* 0x000fc8000f8e3cff */
[----:B-1----:R-:W-:-:S04]  /*2820*/  SHF.L.U32 R3, R2, 0x1f, RZ ;  /* 0x0000001f02037819 */ /* 0x002fc800000006ff */
[----:B------:R-:W1:Y:S02]  /*2830*/  SYNCS.PHASECHK.TRANS64.TRYWAIT P0, [UR4], R3 ;  /* 0x00000003ff0075a7 */ /* 0x000e640008001104 */
[----:B-1----:R-:W-:Y:S05]  /*2840*/  @!P0 BRA `(.L_x_46) ;  /* 0x0000006800a88947 */ /* 0x002fea0003800000 */
.L_x_153:
        /* <DEDUP_REMOVED lines=9> */
.L_x_155:
        /* <DEDUP_REMOVED lines=9> */
.L_x_157:
        /* <DEDUP_REMOVED lines=9> */
.L_x_159:
        /* <DEDUP_REMOVED lines=9> */
.L_x_161:
        /* <DEDUP_REMOVED lines=9> */
.L_x_163:
        /* <DEDUP_REMOVED lines=9> */
.L_x_165:
        /* <DEDUP_REMOVED lines=9> */
.L_x_167:
        /* <DEDUP_REMOVED lines=9> */
.L_x_169:
        /* <DEDUP_REMOVED lines=9> */
.L_x_171:
[----:B------:R-:W-:-:S04]  /*2d60*/  UIADD3 UR5, UPT, UPT, UR5, 0x1, URZ ;  /* 0x0000000105057890 */ /* 0x000fc8000fffe0ff */
[----:B------:R-:W-:-:S04]  /*2d70*/  UISETP.NE.AND UP0, UPT, UR5, 0xd, UPT ;  /* 0x0000000d0500788c */ /* 0x000fc8000bf05270 */
[----:B------:R-:W-:Y:S02]  /*2d80*/  USEL UR4, URZ, 0x1, UP0 ;  /* 0x00000001ff047887 */ /* 0x000fe40008000000 */
[----:B------:R-:W-:-:S04]  /*2d90*/  USEL UR5, UR5, URZ, UP0 ;  /* 0x000000ff05057287 */ /* 0x000fc80008000000 */
[----:B------:R-:W-:Y:S01]  /*2da0*/  ULEA UR5, UR5, UR6, 0x3 ;  /* 0x0000000605057291 */ /* 0x000fe2000f8e18ff */
[----:B------:R-:W-:-:S04]  /*2db0*/  LOP3.LUT R2, R2, UR4, RZ, 0x3c, !PT ;  /* 0x0000000402027c12 */ /* 0x000fc8000f8e3cff */
[----:B------:R-:W-:Y:S01]  /*2dc0*/  SHF.L.U32 R2, R2, 0x1f, RZ ;  /* 0x0000001f02027819 */ /* 0x000fe200000006ff */
[----:B-1-3--:R-:W-:-:S07]  /*2dd0*/  IMAD.U32 R0, RZ, RZ, UR5 ;  /* 0x00000005ff007e24 */ /* 0x00afce000f8e00ff */
.L_x_56:
[----:B-1----:R1:W2:Y:S02]  /*2de0*/  SYNCS.PHASECHK.TRANS64.TRYWAIT P0, [R0+URZ], R2 ;  /* 0x00000002000075a7 */ /* 0x0022a400080011ff */
[----:B--2---:R-:W-:Y:S05]  /*2df0*/  @!P0 NANOSLEEP.SYNCS 0x989680 ;  /* 0x009896800000895d */ /* 0x004fea0003900000 */
[----:B------:R-:W2:Y:S02]  /*2e00*/  @!P0 SYNCS.PHASECHK.TRANS64 P0, [R0+URZ], R2 ;  /* 0x00000002000085a7 */ /* 0x000ea400080010ff */
[----:B--2---:R-:W-:Y:S05]  /*2e10*/  @P0 EXIT ;  /* 0x000000000000094d */ /* 0x004fea0003800000 */
[----:B------:R-:W-:Y:S05]  /*2e20*/  BRA `(.L_x_56) ;  /* 0xfffffffc00ec7947 */ /* 0x000fea000383ffff */
.L_x_23:
[----:B------:R-:W-:-:S04]  /*2e30*/  UISETP.NE.AND UP1, UPT, UR37, URZ, UPT ;  /* 0x000000ff2500728c */ /* 0x000fc8000bf25270 */
[----:B------:R-:W-:-:S09]  /*2e40*/  UISETP.NE.OR UP1, UPT, UR10, 0x1, UP1 ;  /* 0x000000010a00788c */ /* 0x000fd20008f25670 */
[----:B------:R-:W-:Y:S05]  /*2e50*/  BRA.U UP1, `(.L_x_57) ;  /* 0x00000005014c7547 */ /* 0x000fea000b800000 */
[----:B------:R-:W-:Y:S01]  /*2e60*/  HFMA2 R11, -RZ, RZ, 0, 0 ;  /* 0x00000000ff0b7431 */ /* 0x000fe200000001ff */
[----:B------:R-:W-:Y:S01]  /*2e70*/  ISETP.GE.U32.AND P2, PT, R10, 0x2, PT ;  /* 0x000000020a00780c */ /* 0x000fe20003f46070 */
[----:B------:R-:W-:Y:S01]  /*2e80*/  IMAD.MOV.U32 R12, RZ, RZ, 0x1 ;  /* 0x00000001ff0c7424 */ /* 0x000fe200078e00ff */
[----:B------:R-:W-:Y:S01]  /*2e90*/  CS2R R8, SRZ ;  /* 0x0000000000087805 */ /* 0x000fe2000001ff00 */
[----:B------:R-:W-:Y:S01]  /*2ea0*/  IMAD.MOV.U32 R3, RZ, RZ, RZ ;  /* 0x000000ffff037224 */ /* 0x000fe200078e00ff */
[----:B------:R-:W-:Y:S01]  /*2eb0*/  UMOV UR4, 0x400 ;  /* 0x0000040000047882 */ /* 0x000fe20000000000 */
[----:B------:R-:W-:Y:S01]  /*2ec0*/  UMOV UR6, URZ ;  /* 0x000000ff00067c82 */ /* 0x000fe20008000000 */
[----:B------:R-:W-:-:S12]  /*2ed0*/  ULEA UR37, UR37, UR4, 0x18 ;  /* 0x0000000425257291 */ /* 0x000fd8000f8ec0ff */
.L_x_61:
[----:B------:R-:W-:Y:S02]  /*2ee0*/  LEA R0, R3, UR37, 0x3 ;  /* 0x0000002503007c11 */ /* 0x000fe4000f8e18ff */
[----:B------:R-:W-:-:S03]  /*2ef0*/  SHF.L.U32 R4, R8, 0x1f, RZ ;  /* 0x0000001f08047819 */ /* 0x000fc600000006ff */
[----:B------:R-:W-:Y:S01]  /*2f00*/  VIADD R5, R0, 0x190 ;  /* 0x0000019000057836 */ /* 0x000fe20000000000 */
[----:B------:R-:W1:Y:S02]  /*2f10*/  SYNCS.PHASECHK.TRANS64.TRYWAIT P0, [R0+URZ+0x180], R4 ;  /* 0x00018004000075a7 */ /* 0x000e6400080011ff */
[----:B-1----:R-:W-:Y:S05]  /*2f20*/  @!P0 BRA `(.L_x_58) ;  /* 0x0000006400e08947 */ /* 0x002fea0003800000 */
.L_x_172:
[----:B------:R-:W-:Y:S01]  /*2f30*/  ULEA UR5, UR6, UR37, 0x3 ;  /* 0x0000002506057291 */ /* 0x000fe2000f8e18ff */
[----:B-1----:R-:W-:Y:S01]  /*2f40*/  PRMT R0, RZ, 0x654, R5 ;  /* 0x00000654ff007816 */ /* 0x002fe20000000005 */
[----:B------:R-:W-:Y:S01]  /*2f50*/  @!P2 IMAD.MOV.U32 R4, RZ, RZ, 0x10 ;  /* 0x00000010ff04a424 */ /* 0x000fe200078e00ff */
[----:B------:R-:W-:Y:S01]  /*2f60*/  SHF.L.U32 R5, R12, 0x1f, RZ ;  /* 0x0000001f0c057819 */ /* 0x000fe200000006ff */
[----:B------:R-:W-:Y:S01]  /*2f70*/  UIADD3 UR4, UPT, UPT, UR5, 0x120, URZ ;  /* 0x0000012005047890 */ /* 0x000fe2000fffe0ff */
[----:B------:R1:W-:Y:S05]  /*2f80*/  SYNCS.ARRIVE.TRANS64.RED.A1T0 RZ, [R0+URZ], RZ ;  /* 0x000000ff00ff79a7 */ /* 0x0003ea00081004ff */
[----:B------:R-:W-:Y:S01]  /*2f90*/  IMAD.U32 R6, RZ, RZ, UR4 ;  /* 0x00000004ff067e24 */ /* 0x000fe2000f8e00ff */
[----:B------:R-:W2:Y:S04]  /*2fa0*/  SYNCS.PHASECHK.TRANS64.TRYWAIT P0, [UR5+0x130], R5 ;  /* 0x00013005ff0075a7 */ /* 0x000ea80008001105 */
[----:B------:R-:W-:Y:S01]  /*2fb0*/  PRMT R6, R10, 0x654, R6 ;  /* 0x000006540a067816 */ /* 0x000fe20000000006 */
[----:B-12---:R-:W-:Y:S06]  /*2fc0*/  @!P0 BRA `(.L_x_59) ;  /* 0x0000006400cc8947 */ /* 0x006fec0003800000 */
.L_x_174:
[----:B------:R-:W-:Y:S01]  /*2fd0*/  ULEA UR4, UR6, UR37, 0x4 ;  /* 0x0000002506047291 */ /* 0x000fe2000f8e20ff */
[----:B------:R-:W-:Y:S01]  /*2fe0*/  SEL R2, R6, R2, !P2 ;  /* 0x0000000206027207 */ /* 0x000fe20005000000 */
[----:B------:R-:W-:Y:S01]  /*2ff0*/  UIADD3 UR5, UPT, UPT, UR5, 0x120, URZ ;  /* 0x0000012005057890 */ /* 0x000fe2000fffe0ff */
[----:B-1----:R-:W-:Y:S01]  /*3000*/  LEA R0, R11, UR37, 0x3 ;  /* 0x000000250b007c11 */ /* 0x002fe2000f8e18ff */
[----:B------:R-:W-:Y:S01]  /*3010*/  UIADD3 UR4, UPT, UPT, UR4, 0x1b0, URZ ;  /* 0x000001b004047890 */ /* 0x000fe2000fffe0ff */
[----:B------:R1:W-:Y:S01]  /*3020*/  @!P2 SYNCS.ARRIVE.TRANS64.RED RZ, [R2+URZ], R4 ;  /* 0x0000000402ffa9a7 */ /* 0x0003e200080004ff */
[----:B------:R-:W-:Y:S01]  /*3030*/  UIADD3 UR6, UPT, UPT, UR6, 0x1, URZ ;  /* 0x0000000106067890 */ /* 0x000fe2000fffe0ff */
[----:B------:R-:W-:-:S03]  /*3040*/  VIADD R3, R3, 0x1 ;  /* 0x0000000103037836 */ /* 0x000fc60000000000 */
[----:B------:R-:W-:Y:S02]  /*3050*/  UISETP.NE.AND UP0, UPT, UR6, 0x2, UPT ;  /* 0x000000020600788c */ /* 0x000fe4000bf05270 */
[----:B------:R-:W-:Y:S01]  /*3060*/  ISETP.NE.AND P0, PT, R3, 0x2, PT ;  /* 0x000000020300780c */ /* 0x000fe20003f05270 */
[----:B------:R-:W-:Y:S06]  /*3070*/  UGETNEXTWORKID.BROADCAST [UR4], [UR5] ;  /* 0x00000000040073ca */ /* 0x000fec0008000100 */
[----:B------:R-:W-:Y:S02]  /*3080*/  USEL UR4, URZ, 0x1, UP0 ;  /* 0x00000001ff047887 */ /* 0x000fe40008000000 */
[----:B------:R-:W-:-:S04]  /*3090*/  USEL UR6, UR6, URZ, UP0 ;  /* 0x000000ff06067287 */ /* 0x000fc80008000000 */
[----:B------:R-:W-:Y:S02]  /*30a0*/  LOP3.LUT R12, R12, UR4, RZ, 0x3c, !PT ;  /* 0x000000040c0c7c12 */ /* 0x000fe4000f8e3cff */
[----:B-1----:R-:W-:-:S04]  /*30b0*/  SHF.L.U32 R4, R9, 0x1f, RZ ;  /* 0x0000001f09047819 */ /* 0x002fc800000006ff */
[----:B------:R-:W1:Y:S02]  /*30c0*/  SYNCS.PHASECHK.TRANS64.TRYWAIT P1, [R0+URZ+0x120], R4 ;  /* 0x00012004000075a7 */ /* 0x000e6400080211ff */
[----:B-1----:R-:W-:Y:S05]  /*30d0*/  @!P1 BRA `(.L_x_60) ;  /* 0x0000006400a09947 */ /* 0x002fea0003800000 */
.L_x_175:
[----:B-1----:R-:W-:Y:S01]  /*30e0*/  LEA R4, R11, UR37, 0x4 ;  /* 0x000000250b047c11 */ /* 0x002fe2000f8e20ff */
[----:B------:R-:W-:Y:S01]  /*30f0*/  VIADD R0, R0, 0x130 ;  /* 0x0000013000007836 */ /* 0x000fe20000000000 */
[----:B------:R-:W-:Y:S01]  /*3100*/  SEL R3, R3, RZ, P0 ;  /* 0x000000ff03037207 */ /* 0x000fe20000000000 */
[----:B------:R-:W-:-:S03]  /*3110*/  VIADD R11, R11, 0x1 ;  /* 0x000000010b0b7836 */ /* 0x000fc60000000000 */
[----:B------:R-:W1:Y:S01]  /*3120*/  LDS.128 R4, [R4+0x1b0] ;  /* 0x0001b00004047984 */ /* 0x000e620000000c00 */
[----:B------:R-:W-:Y:S02]  /*3130*/  PRMT R0, RZ, 0x654, R0 ;  /* 0x00000654ff007816 */ /* 0x000fe40000000000 */
[C---:B------:R-:W-:Y:S01]  /*3140*/  ISETP.NE.AND P1, PT, R11.reuse, 0x2, PT ;  /* 0x000000020b00780c */ /* 0x040fe20003f25270 */
[----:B------:R-:W-:Y:S01]  /*3150*/  @!PT LDS RZ, [RZ] ;  /* 0x00000000fffff984 */ /* 0x000fe20000000800 */
[----:B------:R-:W-:Y:S01]  /*3160*/  @!PT LDS RZ, [RZ] ;  /* 0x00000000fffff984 */ /* 0x000fe20000000800 */
[----:B------:R-:W-:Y:S01]  /*3170*/  @!PT LDS RZ, [RZ] ;  /* 0x00000000fffff984 */ /* 0x000fe20000000800 */
[----:B------:R-:W-:Y:S01]  /*3180*/  @!PT LDS RZ, [RZ] ;  /* 0x00000000fffff984 */ /* 0x000fe20000000800 */
[----:B------:R2:W-:Y:S06]  /*3190*/  MEMBAR.ALL.CTA ;  /* 0x0000000000007992 */ /* 0x0005ec0000008000 */
[----:B--2---:R-:W2:Y:S01]  /*31a0*/  FENCE.VIEW.ASYNC.S ;  /* 0x00000000000073c6 */ /* 0x004ea20000000000 */
[----:B------:R-:W-:Y:S01]  /*31b0*/  SEL R11, R11, RZ, P1 ;  /* 0x000000ff0b0b7207 */ /* 0x000fe20000800000 */
[----:B--2---:R2:W-:Y:S01]  /*31c0*/  SYNCS.ARRIVE.TRANS64.RED.A1T0 RZ, [R0+URZ], RZ ;  /* 0x000000ff00ff79a7 */ /* 0x0045e200081004ff */
[----:B-1----:R-:W-:-:S02]  /*31d0*/  LOP3.LUT P3, RZ, R6, 0x1, RZ, 0xc0, !PT ;  /* 0x0000000106ff7812 */ /* 0x002fc4000786c0ff */
[----:B------:R-:W-:-:S04]  /*31e0*/  SEL R4, RZ, 0x1, P1 ;  /* 0x00000001ff047807 */ /* 0x000fc80000800000 */
[----:B------:R-:W-:Y:S02]  /*31f0*/  LOP3.LUT R9, R9, R4, RZ, 0x3c, !PT ;  /* 0x0000000409097212 */ /* 0x000fe400078e3cff */
[----:B--2---:R-:W-:-:S04]  /*3200*/  SEL R0, RZ, 0x1, P0 ;  /* 0x00000001ff007807 */ /* 0x004fc80000000000 */
[----:B------:R-:W-:Y:S01]  /*3210*/  LOP3.LUT R8, R8, R0, RZ, 0x3c, !PT ;  /* 0x0000000008087212 */ /* 0x000fe200078e3cff */
[----:B------:R-:W-:Y:S06]  /*3220*/  @P3 BRA `(.L_x_61) ;  /* 0xfffffffc002c3947 */ /* 0x000fec000383ffff */
[----:B------:R-:W-:Y:S01]  /*3230*/  ULEA UR5, UR6, UR37, 0x3 ;  /* 0x0000002506057291 */ /* 0x000fe2000f8e18ff */
[----:B------:R-:W-:-:S08]  /*3240*/  SHF.L.U32 R2, R12, 0x1f, RZ ;  /* 0x0000001f0c027819 */ /* 0x000fd000000006ff */
[----:B------:R-:W1:Y:S02]  /*3250*/  SYNCS.PHASECHK.TRANS64 P0, [UR5+0x130], R2 ;  /* 0x00013002ff0075a7 */ /* 0x000e640008001005 */
[----:B-1----:R-:W-:Y:S05]  /*3260*/  @P0 BRA `(.L_x_62) ;  /* 0x0000000000080947 */ /* 0x002fea0003800000 */
[----:B------:R-:W1:Y:S02]  /*3270*/  SYNCS.PHASECHK.TRANS64.TRYWAIT P0, [UR5+0x130], R2 ;  /* 0x00013002ff0075a7 */ /* 0x000e640008001105 */
[----:B-1----:R-:W-:Y:S05]  /*3280*/  @!P0 BRA `(.L_x_63) ;  /* 0x0000006400488947 */ /* 0x002fea0003800000 */
.L_x_62:
[----:B------:R-:W-:-:S04]  /*3290*/  UIADD3 UR4, UPT, UPT, UR6, 0x1, URZ ;  /* 0x0000000106047890 */ /* 0x000fc8000fffe0ff */
[----:B------:R-:W-:-:S04]  /*32a0*/  UISETP.NE.AND UP0, UPT, UR4, 0x2, UPT ;  /* 0x000000020400788c */ /* 0x000fc8000bf05270 */
[----:B------:R-:W-:Y:S02]  /*32b0*/  USEL UR7, URZ, 0x1, UP0 ;  /* 0x00000001ff077887 */ /* 0x000fe40008000000 */
[----:B------:R-:W-:-:S04]  /*32c0*/  USEL UR4, UR4, URZ, UP0 ;  /* 0x000000ff04047287 */ /* 0x000fc80008000000 */
[----:B------:R-:W-:Y:S01]  /*32d0*/  ULEA UR4, UR4, UR37, 0x3 ;  /* 0x0000002504047291 */ /* 0x000fe2000f8e18ff */
[----:B-1----:R-:W-:-:S04]  /*32e0*/  LOP3.LUT R2, R12, UR7, RZ, 0x3c, !PT ;  /* 0x000000070c027c12 */ /* 0x002fc8000f8e3cff */
[----:B------:R-:W-:-:S04]  /*32f0*/  SHF.L.U32 R0, R2, 0x1f, RZ ;  /* 0x0000001f02007819 */ /* 0x000fc800000006ff */
[----:B------:R-:W1:Y:S02]  /*3300*/  SYNCS.PHASECHK.TRANS64 P0, [UR4+0x130], R0 ;  /* 0x00013000ff0075a7 */ /* 0x000e640008001004 */
[----:B-1----:R-:W-:Y:S05]  /*3310*/  @P0 EXIT ;  /* 0x000000000000094d */ /* 0x002fea0003800000 */
[----:B------:R-:W-:Y:S02]  /*3320*/  SHF.L.U32 R2, R2, 0x1f, RZ ;  /* 0x0000001f02027819 */ /* 0x000fe400000006ff */
[----:B------:R-:W-:-:S07]  /*3330*/  MOV R0, UR4 ;  /* 0x0000000400007c02 */ /* 0x000fce0008000f00 */
.L_x_64:
[----:B-1----:R1:W2:Y:S02]  /*3340*/  SYNCS.PHASECHK.TRANS64.TRYWAIT P0, [R0+URZ+0x130], R2 ;  /* 0x00013002000075a7 */ /* 0x0022a400080011ff */
[----:B--2---:R-:W-:Y:S05]  /*3350*/  @!P0 NANOSLEEP.SYNCS 0x989680 ;  /* 0x009896800000895d */ /* 0x004fea0003900000 */
[----:B------:R-:W2:Y:S02]  /*3360*/  @!P0 SYNCS.PHASECHK.TRANS64 P0, [R0+URZ+0x130], R2 ;  /* 0x00013002000085a7 */ /* 0x000ea400080010ff */
[----:B--2---:R-:W-:Y:S05]  /*3370*/  @P0 EXIT ;  /* 0x000000000000094d */ /* 0x004fea0003800000 */
[----:B------:R-:W-:Y:S05]  /*3380*/  BRA `(.L_x_64) ;  /* 0xfffffffc00ec7947 */ /* 0x000fea000383ffff */
.L_x_57:
[----:B------:R-:W-:Y:S05]  /*3390*/  BRA.U UP4, `(.L_x_65) ;  /* 0x0000001104d87547 */ /* 0x000fea000b800000 */
[----:B------:R-:W-:Y:S01]  /*33a0*/  UMOV UR6, 0x40 ;  /* 0x0000004000067882 */ /* 0x000fe20000000000 */
[----:B------:R-:W-:Y:S01]  /*33b0*/  NOP ;  /* 0x0000000000007918 */ /* 0x000fe20000000000 */
[----:B------:R-:W-:Y:S01]  /*33c0*/  ULEA UR6, UR37, UR6, 0x18 ;  /* 0x0000000625067291 */ /* 0x000fe2000f8ec0ff */
[----:B------:R-:W-:Y:S02]  /*33d0*/  UMOV UR7, 0x400 ;  /* 0x0000040000077882 */ /* 0x000fe40000000000 */
[----:B------:R-:W-:-:S06]  /*33e0*/  ULEA UR37, UR37, UR7, 0x18 ;  /* 0x0000000725257291 */ /* 0x000fcc000f8ec0ff */
[----:B------:R-:W1:Y:S02]  /*33f0*/  LDS.U8 R2, [UR6+0x1c] ;  /* 0x00001c06ff027984 */ /* 0x000e640008000000 */
[----:B-1----:R-:W-:-:S13]  /*3400*/  ISETP.NE.AND P0, PT, R2, RZ, PT ;  /* 0x000000ff0200720c */ /* 0x002fda0003f05270 */
[----:B------:R-:W-:Y:S05]  /*3410*/  @P0 BRA `(.L_x_66) ;  /* 0x0000000400080947 */ /* 0x000fea0003800000 */
[----:B------:R-:W-:Y:S02]  /*3420*/  UISETP.NE.U32.AND UP0, UPT, UR5, 0x1, UPT ;  /* 0x000000010500788c */ /* 0x000fe4000bf05070 */
[----:B------:R-:W-:-:S07]  /*3430*/  UIADD3 UR8, UPT, UPT, UR6, 0x8, URZ ;  /* 0x0000000806087890 */ /* 0x000fce000fffe0ff */
[----:B------:R-:W-:Y:S05]  /*3440*/  BRA.U !UP0, `(.L_x_67) ;  /* 0x00000001089c7547 */ /* 0x000fea000b800000 */
[----:B------:R-:W-:Y:S01]  /*3450*/  ELECT P0, URZ, PT ;  /* 0x0000000000ff782f */ /* 0x000fe20003800000 */
[----:B------:R-:W-:-:S12]  /*3460*/  BSSY B0, `(.L_x_67) ;  /* 0x0000025000007945 */ /* 0x000fd80003800000 */
[----:B------:R-:W-:Y:S05]  /*3470*/  @!P0 BRA `(.L_x_68) ;  /* 0x00000000008c8947 */ /* 0x000fea0003800000 */
[----:B------:R-:W-:-:S05]  /*3480*/  UMOV UR7, 0x10 ;  /* 0x0000001000077882 */ /* 0x000fca0000000000 */
[----:B------:R-:W-:Y:S04]  /*3490*/  DEPBAR.LE SB1, 0x36 ;  /* 0x00009d800000791a */ /* 0x000fe80000000000 */
[----:B------:R-:W1:Y:S02]  /*34a0*/  UTCATOMSWS.2CTA.FIND_AND_SET.ALIGN UP1, UR7, UR7 ;  /* 0x00000007000775e3 */ /* 0x000e640008220800 */
[----:B-1----:R-:W-:Y:S01]  /*34b0*/  MOV R10, UR7 ;  /* 0x00000007000a7c02 */ /* 0x002fe20008000f00 */
[----:B------:R-:W-:Y:S06]  /*34c0*/  BRA.U UP1, `(.L_x_69) ;  /* 0x0000000101187547 */ /* 0x000fec000b800000 */
.L_x_70:
[----:B------:R-:W-:Y:S05]  /*34d0*/  NANOSLEEP 0x64 ;  /* 0x000000640000795d */ /* 0x000fea0003800000 */
[----:B------:R-:W-:-:S05]  /*34e0*/  UMOV UR7, 0x10 ;  /* 0x0000001000077882 */ /* 0x000fca0000000000 */
[----:B------:R-:W-:Y:S04]  /*34f0*/  DEPBAR.LE SB1, 0x36 ;  /* 0x00009d800000791a */ /* 0x000fe80000000000 */
[----:B------:R-:W1:Y:S02]  /*3500*/  UTCATOMSWS.2CTA.FIND_AND_SET.ALIGN UP1, UR7, UR7 ;  /* 0x00000007000775e3 */ /* 0x000e640008220800 */
[----:B-1----:R-:W-:Y:S01]  /*3510*/  MOV R10, UR7 ;  /* 0x00000007000a7c02 */ /* 0x002fe20008000f00 */
[----:B------:R-:W-:Y:S05]  /*3520*/  BRA.U !UP1, `(.L_x_70) ;  /* 0xfffffffd09e87547 */ /* 0x000fea000b83ffff */
.L_x_69:
[----:B------:R-:W1:Y:S01]  /*3530*/  LDS R5, [UR6+0x10] ;  /* 0x00001006ff057984 */ /* 0x000e620008000800 */
[----:B------:R-:W-:Y:S01]  /*3540*/  IMAD.U32 R3, RZ, RZ, UR37 ;  /* 0x00000025ff037e24 */ /* 0x000fe2000f8e00ff */
[----:B------:R-:W-:-:S03]  /*3550*/  MOV R2, UR4 ;  /* 0x0000000400027c02 */ /* 0x000fc60008000f00 */
[----:B------:R-:W-:Y:S01]  /*3560*/  VIADD R3, R3, 0x1d0 ;  /* 0x000001d003037836 */ /* 0x000fe20000000000 */
[----:B-1----:R-:W-:-:S04]  /*3570*/  SHF.L.U32 R5, R5, 0x1f, RZ ;  /* 0x0000001f05057819 */ /* 0x002fc800000006ff */
[----:B------:R-:W1:Y:S02]  /*3580*/  SYNCS.PHASECHK.TRANS64.TRYWAIT P0, [UR6+0x8], R5 ;  /* 0x00000805ff0075a7 */ /* 0x000e640008001106 */
[----:B-1----:R-:W-:Y:S05]  /*3590*/  @P0 BRA `(.L_x_71) ;  /* 0x0000000000080947 */ /* 0x002fea0003800000 */
[----:B------:R-:W1:Y:S02]  /*35a0*/  SYNCS.PHASECHK.TRANS64.TRYWAIT P0, [UR6+0x8], R5 ;  /* 0x00000805ff0075a7 */ /* 0x000e640008001106 */
[----:B-1----:R-:W-:Y:S05]  /*35b0*/  @!P0 BRA `(.L_x_72) ;  /* 0x0000006000948947 */ /* 0x002fea0003800000 */
.L_x_71:
[----:B-1----:R-:W-:Y:S01]  /*35c0*/  HFMA2 R4, -RZ, RZ, 0, 5.9604644775390625e-08 ;  /* 0x00000001ff047431 */ /* 0x002fe200000001ff */
[----:B------:R-:W-:Y:S01]  /*35d0*/  UPRMT UR7, UR4, 0x654, UR8 ;  /* 0x0000065404077896 */ /* 0x000fe20008000008 */
[----:B------:R-:W-:Y:S01]  /*35e0*/  IMAD.MOV.U32 R7, RZ, RZ, 0xffff ;  /* 0x0000ffffff077424 */ /* 0x000fe200078e00ff */
[----:B------:R-:W-:Y:S01]  /*35f0*/  PRMT R2, R2, 0x654, R3 ;  /* 0x0000065402027816 */ /* 0x000fe20000000003 */
[----:B------:R-:W-:Y:S02]  /*3600*/  IMAD.MOV.U32 R5, RZ, RZ, 0x4 ;  /* 0x00000004ff057424 */ /* 0x000fe400078e00ff */
[----:B------:R-:W-:Y:S01]  /*3610*/  IMAD.SHL.U32 R9, R10, 0x20, RZ ;  /* 0x000000200a097824 */ /* 0x000fe200078e00ff */
[----:B------:R-:W-:Y:S02]  /*3620*/  MOV R3, UR7 ;  /* 0x0000000700037c02 */ /* 0x000fe40008000f00 */
[-C--:B------:R-:W-:Y:S01]  /*3630*/  SHF.L.U32 R7, R7, R10.reuse, RZ ;  /* 0x0000000a07077219 */ /* 0x080fe200000006ff */
[----:B------:R1:W-:Y:S01]  /*3640*/  SYNCS.ARRIVE.TRANS64.RED RZ, [UR7], R5 ;  /* 0x00000005ffff79a7 */ /* 0x0003e20008000407 */
[----:B------:R-:W-:Y:S01]  /*3650*/  SHF.L.U32 R6, R4, R10, RZ ;  /* 0x0000000a04067219 */ /* 0x000fe200000006ff */
[----:B------:R1:W-:Y:S04]  /*3660*/  STS [UR37+0x1d0], R9 ;  /* 0x0001d009ff007988 */ /* 0x0003e80008000825 */
[----:B------:R1:W-:Y:S04]  /*3670*/  STAS [R2.64], R10 ;  /* 0x0000000a02007dbd */ /* 0x0003e8000c0008ff */
[----:B------:R1:W-:Y:S04]  /*3680*/  ATOMS.OR RZ, [UR6+0x14], R7 ;  /* 0x00001407ffff798c */ /* 0x0003e8000b000006 */
[----:B------:R1:W-:Y:S04]  /*3690*/  ATOMS.OR RZ, [UR6+0x18], R6 ;  /* 0x00001806ffff798c */ /* 0x0003e8000b000006 */
[----:B------:R1:W-:Y:S02]  /*36a0*/  ATOMS.XOR RZ, [UR6+0x10], R4 ;  /* 0x00001004ffff798c */ /* 0x0003e4000b800006 */
.L_x_68:
[----:B------:R-:W-:Y:S05]  /*36b0*/  BSYNC B0 ;  /* 0x0000000000007941 */ /* 0x000fea0003800000 */
.L_x_67:
[----:B------:R-:W-:Y:S05]  /*36c0*/  BRA.U UP0, `(.L_x_73) ;  /* 0x00000001006c7547 */ /* 0x000fea000b800000 */
[----:B------:R-:W-:-:S03]  /*36d0*/  UMOV UR7, 0xffffffff ;  /* 0xffffffff00077882 */ /* 0x000fc60000000000 */
[----:B------:R-:W-:Y:S05]  /*36e0*/  BRA.DIV UR7, `(.L_x_74) ;  /* 0x0000006207607947 */ /* 0x000fea000b800000 */
[----:B------:R-:W-:-:S13]  /*36f0*/  ELECT P6, URZ, PT ;  /* 0x0000000000ff782f */ /* 0x000fda00038c0000 */
.L_x_179:
[----:B------:R-:W-:Y:S05]  /*3700*/  @!P6 BRA `(.L_x_73) ;  /* 0x00000000005ce947 */ /* 0x000fea0003800000 */
[----:B-1----:R-:W1:Y:S02]  /*3710*/  LDS R3, [UR6+0x10] ;  /* 0x00001006ff037984 */ /* 0x002e640008000800 */
[----:B-1----:R-:W-:-:S04]  /*3720*/  SHF.L.U32 R3, R3, 0x1f, RZ ;  /* 0x0000001f03037819 */ /* 0x002fc800000006ff */
[----:B------:R-:W1:Y:S02]  /*3730*/  SYNCS.PHASECHK.TRANS64.TRYWAIT P0, [UR6+0x8], R3 ;  /* 0x00000803ff0075a7 */ /* 0x000e640008001106 */
[----:B-1----:R-:W-:Y:S05]  /*3740*/  @P0 BRA `(.L_x_75) ;  /* 0x0000000000080947 */ /* 0x002fea0003800000 */
[----:B------:R-:W1:Y:S02]  /*3750*/  SYNCS.PHASECHK.TRANS64.TRYWAIT P0, [UR6+0x8], R3 ;  /* 0x00000803ff0075a7 */ /* 0x000e640008001106 */
[----:B-1----:R-:W-:Y:S05]  /*3760*/  @!P0 BRA `(.L_x_76) ;  /* 0x0000006000608947 */ /* 0x002fea0003800000 */
.L_x_75:
[----:B------:R-:W2:Y:S01]  /*3770*/  LDS R5, [UR37+0x1d0] ;  /* 0x0001d025ff057984 */ /* 0x000ea20008000800 */
[----:B-1----:R-:W-:Y:S02]  /*3780*/  HFMA2 R2, -RZ, RZ, 0, 5.9604644775390625e-08 ;  /* 0x00000001ff027431 */ /* 0x002fe400000001ff */
[----:B------:R-:W-:Y:S01]  /*3790*/  IMAD.MOV.U32 R3, RZ, RZ, 0xffff ;  /* 0x0000ffffff037424 */ /* 0x000fe200078e00ff */
[----:B------:R-:W-:Y:S01]  /*37a0*/  UPRMT UR7, UR4, 0x654, UR8 ;  /* 0x0000065404077896 */ /* 0x000fe20008000008 */
[----:B--2---:R-:W-:-:S03]  /*37b0*/  IMAD.SHL.U32 R4, R5, 0x20, RZ ;  /* 0x0000002005047824 */ /* 0x004fc600078e00ff */
[-C--:B------:R-:W-:Y:S02]  /*37c0*/  SHF.L.U32 R3, R3, R5.reuse, RZ ;  /* 0x0000000503037219 */ /* 0x080fe400000006ff */
[----:B------:R-:W-:Y:S01]  /*37d0*/  SHF.L.U32 R5, R2, R5, RZ ;  /* 0x0000000502057219 */ /* 0x000fe200000006ff */
[----:B------:R2:W-:Y:S04]  /*37e0*/  STS [UR37+0x1d0], R4 ;  /* 0x0001d004ff007988 */ /* 0x0005e80008000825 */
[----:B------:R2:W-:Y:S04]  /*37f0*/  ATOMS.OR RZ, [UR6+0x14], R3 ;  /* 0x00001403ffff798c */ /* 0x0005e8000b000006 */
[----:B------:R2:W-:Y:S01]  /*3800*/  ATOMS.OR RZ, [UR6+0x18], R5 ;  /* 0x00001805ffff798c */ /* 0x0005e2000b000006 */
[----:B------:R-:W-:Y:S03]  /*3810*/  SYNCS.ARRIVE.TRANS64.RED.A1T0 RZ, [UR7], RZ ;  /* 0x000000ffffff79a7 */ /* 0x000fe60008100407 */
[----:B------:R2:W-:Y:S01]  /*3820*/  ATOMS.XOR RZ, [UR6+0x10], R2 ;  /* 0x00001002ffff798c */ /* 0x0005e2000b800006 */
[----:B------:R-:W-:Y:S05]  /*3830*/  BRA `(.L_x_73) ;  /* 0x0000000000107947 */ /* 0x000fea0003800000 */
.L_x_66:
[----:B------:R-:W-:-:S05]  /*3840*/  MOV R2, 0xffffffff ;  /* 0xffffffff00027802 */ /* 0x000fca0000000f00 */
[----:B------:R1:W-:Y:S02]  /*3850*/  STS [UR37+0x1d0], R2 ;  /* 0x0001d002ff007988 */ /* 0x0003e40008000825 */
[----:B-1----:R-:W-:Y:S02]  /*3860*/  MOV R2, 0x3880 ;  /* 0x0000388000027802 */ /* 0x002fe40000000f00 */
[----:B-----5:R-:W-:Y:S05]  /*3870*/  CALL.REL.NOINC `($__internal_1_$__cuda_sm10x_tcgen05_guardrail_trap_phase_invalid_during_alloc) ;  /* 0x0000006400f47944 */ /* 0x020fea0003c00000 */
.L_x_73:
[----:B------:R-:W-:Y:S05]  /*3880*/  WARPSYNC.ALL ;  /* 0x0000000000007948 */ /* 0x000fea0003800000 */
[----:B------:R-:W3:Y:S01]  /*3890*/  S2UR UR7, SR_CgaCtaId ;  /* 0x00000000000779c3 */ /* 0x000ee20000008800 */
[----:B------:R-:W-:Y:S01]  /*38a0*/  UMOV UR6, 0x400 ;  /* 0x0000040000067882 */ /* 0x000fe20000000000 */
[----:B------:R-:W-:-:S06]  /*38b0*/  NOP ;  /* 0x0000000000007918 */ /* 0x000fcc0000000000 */
[----:B------:R-:W-:Y:S06]  /*38c0*/  BAR.ARV 0x6, 0xa0 ;  /* 0x0182800000007b1d */ /* 0x000fec0000002000 */
[----:B------:R-:W4:Y:S01]  /*38d0*/  LDCU UR8, c[0x0][0x38c] ;  /* 0x00007180ff0877ac */ /* 0x000f220008000800 */
[----:B------:R-:W-:Y:S01]  /*38e0*/  LOP3.LUT R0, R0, 0xffff, RZ, 0xc0, !PT ;  /* 0x0000ffff00007812 */ /* 0x000fe200078ec0ff */
[----:B-1----:R-:W-:Y:S01]  /*38f0*/  IMAD.MOV.U32 R9, RZ, RZ, 0x1 ;  /* 0x00000001ff097424 */ /* 0x002fe200078e00ff */
[----:B------:R-:W-:Y:S01]  /*3900*/  LOP3.LUT R8, R8, 0xffff, RZ, 0xc0, !PT ;  /* 0x0000ffff08087812 */ /* 0x000fe200078ec0ff */
[----:B------:R-:W-:Y:S01]  /*3910*/  UMOV UR19, URZ ;  /* 0x000000ff00137c82 */ /* 0x000fe20008000000 */
[----:B------:R-:W-:Y:S01]  /*3920*/  R2UR UR11, R0 ;  /* 0x00000000000b72ca */ /* 0x000fe200000e0000 */
[----:B------:R-:W-:Y:S01]  /*3930*/  UMOV UR18, URZ ;  /* 0x000000ff00127c82 */ /* 0x000fe20008000000 */
[----:B------:R-:W-:Y:S01]  /*3940*/  R2UR UR12, R8 ;  /* 0x00000000080c72ca */ /* 0x000fe200000e0000 */
[----:B------:R-:W-:Y:S01]  /*3950*/  IMAD.MOV.U32 R8, RZ, RZ, RZ ;  /* 0x000000ffff087224 */ /* 0x000fe200078e00ff */
[----:B------:R-:W-:Y:S01]  /*3960*/  UMOV UR17, URZ ;  /* 0x000000ff00117c82 */ /* 0x000fe20008000000 */
[----:B---3--:R-:W-:-:S02]  /*3970*/  ULEA UR7, UR7, UR6, 0x18 ;  /* 0x0000000607077291 */ /* 0x008fc4000f8ec0ff */
[----:B------:R-:W-:Y:S02]  /*3980*/  UISETP.NE.AND UP2, UPT, UR5, URZ, UPT ;  /* 0x000000ff0500728c */ /* 0x000fe4000bf45270 */
[----:B------:R-:W-:Y:S02]  /*3990*/  UIADD3 UR13, UPT, UPT, UR7, 0x4300, URZ ;  /* 0x00004300070d7890 */ /* 0x000fe4000fffe0ff */
[----:B------:R-:W-:Y:S02]  /*39a0*/  UIADD3 UR14, UPT, UPT, UR7, 0x1e300, URZ ;  /* 0x0001e300070e7890 */ /* 0x000fe4000fffe0ff */
[----:B----4-:R-:W-:Y:S01]  /*39b0*/  UIADD3 UR8, UPT, UPT, UR8, 0x3f, URZ ;  /* 0x0000003f08087890 */ /* 0x010fe2000fffe0ff */
[----:B--2---:R-:W1:Y:S01]  /*39c0*/  LDS R2, [UR7+0x1d0] ;  /* 0x0001d007ff027984 */ /* 0x004e620008000800 */
[----:B------:R-:W-:Y:S02]  /*39d0*/  USHF.R.U32.HI UR13, URZ, 0x4, UR13 ;  /* 0x00000004ff0d7899 */ /* 0x000fe4000801160d */
[----:B------:R-:W-:-:S02]  /*39e0*/  USHF.R.S32.HI UR6, URZ, 0x1f, UR8 ;  /* 0x0000001fff067899 */ /* 0x000fc40008011408 */
[----:B------:R-:W-:Y:S02]  /*39f0*/  USHF.R.U32.HI UR14, URZ, 0x4, UR14 ;  /* 0x00000004ff0e7899 */ /* 0x000fe4000801160e */
[----:B------:R-:W-:Y:S02]  /*3a00*/  ULEA.HI UR6, UR6, UR8, URZ, 0x6 ;  /* 0x0000000806067291 */ /* 0x000fe4000f8f30ff */
[----:B------:R-:W-:Y:S02]  /*3a10*/  ULOP3.LUT UR13, UR13, 0x3fff, URZ, 0xc0, !UPT ;  /* 0x00003fff0d0d7892 */ /* 0x000fe4000f8ec0ff */
[----:B------:R-:W-:Y:S02]  /*3a20*/  USHF.R.S32.HI UR6, URZ, 0x6, UR6 ;  /* 0x00000006ff067899 */ /* 0x000fe40008011406 */
[----:B------:R-:W-:Y:S02]  /*3a30*/  ULOP3.LUT UR14, UR14, 0x3fff, URZ, 0xc0, !UPT ;  /* 0x00003fff0e0e7892 */ /* 0x000fe4000f8ec0ff */
[----:B------:R-:W-:Y:S01]  /*3a40*/  UISETP.LT.AND UP0, UPT, UR6, 0x1, UPT ;  /* 0x000000010600788c */ /* 0x000fe2000bf01270 */
[----:B------:R-:W-:Y:S01]  /*3a50*/  UMOV UR28, 0x0 ;  /* 0x00000000001c7882 */ /* 0x000fe20000000000 */
[----:B------:R-:W-:Y:S01]  /*3a60*/  UMOV UR29, 0x8200490 ;  /* 0x08200490001d7882 */ /* 0x000fe20000000000 */
[----:B------:R-:W-:-:S02]  /*3a70*/  ULOP3.LUT UR13, UR13, 0x10000, URZ, 0xfc, !UPT ;  /* 0x000100000d0d7892 */ /* 0x000fc4000f8efcff */
[----:B------:R-:W-:Y:S02]  /*3a80*/  ULOP3.LUT UR14, UR14, 0x10000, URZ, 0xfc, !UPT ;  /* 0x000100000e0e7892 */ /* 0x000fe4000f8efcff */
[----:B------:R-:W-:Y:S01]  /*3a90*/  USEL UR20, UR6, 0x1, !UP0 ;  /* 0x0000000106147887 */ /* 0x000fe2000c000000 */
[----:B------:R-:W-:Y:S01]  /*3aa0*/  UMOV UR26, 0x0 ;  /* 0x00000000001a7882 */ /* 0x000fe20000000000 */
[----:B------:R-:W-:Y:S01]  /*3ab0*/  UMOV UR27, 0x8200490 ;  /* 0x08200490001b7882 */ /* 0x000fe20000000000 */
[----:B------:R-:W-:Y:S01]  /*3ac0*/  UMOV UR24, 0x0 ;  /* 0x0000000000187882 */ /* 0x000fe20000000000 */
[----:B------:R-:W-:Y:S01]  /*3ad0*/  UMOV UR25, 0x8200490 ;  /* 0x0820049000197882 */ /* 0x000fe20000000000 */
[----:B------:R-:W-:Y:S01]  /*3ae0*/  UMOV UR22, 0x0 ;  /* 0x0000000000167882 */ /* 0x000fe20000000000 */
[----:B------:R-:W-:Y:S01]  /*3af0*/  UMOV UR23, 0x8200490 ;  /* 0x0820049000177882 */ /* 0x000fe20000000000 */
[----:B-1----:R-:W-:Y:S02]  /*3b00*/  R2UR UR21, R2 ;  /* 0x00000000021572ca */ /* 0x002fe400000e0000 */
[----:B------:R-:W-:-:S13]  /*3b10*/  CS2R R2, SRZ ;  /* 0x0000000000027805 */ /* 0x000fda000001ff00 */
.L_x_84:
[C---:B------:R-:W-:Y:S02]  /*3b20*/  LEA R0, R8.reuse, UR7, 0x3 ;  /* 0x0000000708007c11 */ /* 0x040fe4000f8e18ff */
[----:B------:R-:W-:Y:S02]  /*3b30*/  SHF.L.U32 R4, R3, 0x1f, RZ ;  /* 0x0000001f03047819 */ /* 0x000fe400000006ff */
[----:B------:R-:W-:Y:S02]  /*3b40*/  LEA R5, R8, UR7, 0x4 ;  /* 0x0000000708057c11 */ /* 0x000fe4000f8e20ff */
[----:B------:R-:W1:Y:S02]  /*3b50*/  SYNCS.PHASECHK.TRANS64.TRYWAIT P0, [R0+URZ+0x120], R4 ;  /* 0x00012004000075a7 */ /* 0x000e6400080011ff */
[----:B-1-34-:R-:W-:Y:S05]  /*3b60*/  @!P0 BRA `(.L_x_77) ;  /* 0x0000005c00788947 */ /* 0x01afea0003800000 */
.L_x_180:
[----:B-1----:R-:W1:Y:S01]  /*3b70*/  LDS.128 R4, [R5+0x1b0] ;  /* 0x0001b00005047984 */ /* 0x002e620000000c00 */
[----:B------:R-:W-:Y:S02]  /*3b80*/  VIADD R0, R0, 0x130 ;  /* 0x0000013000007836 */ /* 0x000fe40000000000 */
[----:B------:R-:W-:Y:S01]  /*3b90*/  VIADD R8, R8, 0x1 ;  /* 0x0000000108087836 */ /* 0x000fe20000000000 */
[----:B------:R-:W-:Y:S01]  /*3ba0*/  @!PT LDS RZ, [RZ] ;  /* 0x00000000fffff984 */ /* 0x000fe20000000800 */
[----:B------:R-:W-:Y:S01]  /*3bb0*/  @!PT LDS RZ, [RZ] ;  /* 0x00000000fffff984 */ /* 0x000fe20000000800 */
[----:B------:R-:W-:Y:S01]  /*3bc0*/  @!PT LDS RZ, [RZ] ;  /* 0x00000000fffff984 */ /* 0x000fe20000000800 */
[----:B------:R-:W-:Y:S01]  /*3bd0*/  @!PT LDS RZ, [RZ] ;  /* 0x00000000fffff984 */ /* 0x000fe20000000800 */
[----:B------:R2:W-:Y:S06]  /*3be0*/  MEMBAR.ALL.CTA ;  /* 0x0000000000007992 */ /* 0x0005ec0000008000 */
[----:B--2---:R-:W2:Y:S01]  /*3bf0*/  FENCE.VIEW.ASYNC.S ;  /* 0x00000000000073c6 */ /* 0x004ea20000000000 */
[----:B------:R-:W-:-:S04]  /*3c00*/  PRMT R0, RZ, 0x654, R0 ;  /* 0x00000654ff007816 */ /* 0x000fc80000000000 */
[----:B--2---:R2:W-:Y:S01]  /*3c10*/  SYNCS.ARRIVE.TRANS64.RED.A1T0 RZ, [R0+URZ], RZ ;  /* 0x000000ff00ff79a7 */ /* 0x0045e200081004ff */
[----:B-1----:R-:W-:Y:S01]  /*3c20*/  LOP3.LUT P1, RZ, R6, 0x1, RZ, 0xc0, !PT ;  /* 0x0000000106ff7812 */ /* 0x002fe2000782c0ff */
[----:B--2---:R-:W-:-:S12]  /*3c30*/  BRA.U UP2, `(.L_x_78) ;  /* 0x0000000502087547 */ /* 0x004fd8000b800000 */
[----:B------:R-:W1:Y:S01]  /*3c40*/  LDCU UR8, c[0x0][0x38c] ;  /* 0x00007180ff0877ac */ /* 0x000e620008000800 */
[----:B------:R-:W-:Y:S02]  /*3c50*/  PLOP3.LUT P2, PT, PT, PT, PT, 0x80, 0x8 ;  /* 0x000000000008781c */ /* 0x000fe40003f4f070 */
[----:B------:R-:W-:Y:S01]  /*3c60*/  SHF.L.U32 R4, R9, 0x1f, RZ ;  /* 0x0000001f09047819 */ /* 0x000fe200000006ff */
[----:B------:R-:W-:Y:S02]  /*3c70*/  ULEA UR9, UR19, UR7, 0x3 ;  /* 0x0000000713097291 */ /* 0x000fe4000f8e18ff */
[----:B------:R-:W-:Y:S02]  /*3c80*/  ULEA UR10, UR19, UR21, 0x6 ;  /* 0x00000015130a7291 */ /* 0x000fe4000f8e30ff */
[----:B-1----:R-:W-:-:S06]  /*3c90*/  UISETP.GE.AND UP0, UPT, UR8, 0x1, UPT ;  /* 0x000000010800788c */ /* 0x002fcc000bf06270 */
[----:B------:R-:W-:-:S05]  /*3ca0*/  PLOP3.LUT P0, PT, PT, PT, UP0, 0x80, 0x8 ;  /* 0x000000000008781c */ /* 0x000fca0003f0f008 */
[----:B------:R-:W-:-:S08]  /*3cb0*/  @UP0 ULEA UR8, UR18, UR7, 0x3 ;  /* 0x0000000712080291 */ /* 0x000fd0000f8e18ff */
[----:B------:R-:W-:-:S04]  /*3cc0*/  @P0 SHF.L.U32 R0, R2, 0x1f, RZ ;  /* 0x0000001f02000819 */ /* 0x000fc800000006ff */
[----:B------:R1:W2:Y:S01]  /*3cd0*/  @P0 SYNCS.PHASECHK.TRANS64.TRYWAIT P2, [UR8], R0 ;  /* 0x00000000ff0005a7 */ /* 0x0002a20008041108 */
[----:B------:R-:W3:Y:S02]  /*3ce0*/  SYNCS.PHASECHK.TRANS64.TRYWAIT P0, [UR9+0x160], R4 ;  /* 0x00016004ff0075a7 */ /* 0x000ee40008001109 */
[----:B-123--:R-:W-:Y:S05]  /*3cf0*/  @!P0 BRA `(.L_x_79) ;  /* 0x0000005c00288947 */ /* 0x00efea0003800000 */
.L_x_182:
[----:B------:R-:W-:Y:S01]  /*3d00*/  UMOV UR16, UR17 ;  /* 0x0000001100107c82 */ /* 0x000fe20008000000 */
[----:B------:R-:W-:Y:S05]  /*3d10*/  BRA.U !UP0, `(.L_x_80) ;  /* 0x0000000108c07547 */ /* 0x000fea000b800000 */
[----:B------:R-:W-:Y:S02]  /*3d20*/  UIADD3 UR16, UPT, UPT, UR20, UR17, URZ ;  /* 0x0000001114107290 */ /* 0x000fe4000fffe0ff */
[----:B------:R-:W-:Y:S01]  /*3d30*/  UPLOP3.LUT UP3, UPT, UPT, UPT, UPT, 0x40, 0x4 ;  /* 0x000000000004789c */ /* 0x000fe20003f6e870 */
[----:B------:R-:W-:Y:S01]  /*3d40*/  UMOV UR15, UR6 ;  /* 0x00000006000f7c82 */ /* 0x000fe20008000000 */
[----:B------:R-:W-:-:S09]  /*3d50*/  UMOV UR46, UR18 ;  /* 0x00000012002e7c82 */ /* 0x000fd20008000000 */
.L_x_83:
[----:B--2---:R-:W-:Y:S01]  /*3d60*/  ULEA UR8, UR46, UR7, 0x3 ;  /* 0x000000072e087291 */ /* 0x004fe2000f8e18ff */
[----:B---3--:R-:W-:Y:S11]  /*3d70*/  @P2 BRA `(.L_x_81) ;  /* 0x00000000000c2947 */ /* 0x008ff60003800000 */
[----:B-1----:R-:W-:Y:S04]  /*3d80*/  SHF.L.U32 R4, R2, 0x1f, RZ ;  /* 0x0000001f02047819 */ /* 0x002fe800000006ff */
[----:B------:R-:W1:Y:S02]  /*3d90*/  SYNCS.PHASECHK.TRANS64.TRYWAIT P0, [UR8], R4 ;  /* 0x00000004ff0075a7 */ /* 0x000e640008001108 */
[----:B-1----:R-:W-:Y:S05]  /*3da0*/  @!P0 BRA `(.L_x_82) ;  /* 0x0000005c00148947 */ /* 0x002fea0003800000 */
.L_x_81:
[----:B------:R-:W-:Y:S01]  /*3db0*/  UISETP.NE.AND UP0, UPT, UR15, 0x1, UPT ;  /* 0x000000010f00788c */ /* 0x000fe2000bf05270 */
[----:B------:R-:W-:Y:S01]  /*3dc0*/  PLOP3.LUT P2, PT, PT, PT, PT, 0x80, 0x8 ;  /* 0x000000000008781c */ /* 0x000fe20003f4f070 */
[----:B------:R-:W-:Y:S02]  /*3dd0*/  UIADD3 UR18, UPT, UPT, UR46, 0x1, URZ ;  /* 0x000000012e127890 */ /* 0x000fe4000fffe0ff */
[----:B------:R-:W-:Y:S02]  /*3de0*/  ULEA UR32, UR46, UR14, 0x9 ;  /* 0x0000000e2e207291 */ /* 0x000fe4000f8e48ff */
[----:B------:R-:W-:Y:S01]  /*3df0*/  UISETP.NE.AND UP1, UPT, UR18, 0xd, UPT ;  /* 0x0000000d1200788c */ /* 0x000fe2000bf25270 */
[----:B------:R-:W-:Y:S01]  /*3e00*/  PLOP3.LUT P0, PT, PT, PT, UP0, 0x80, 0x8 ;  /* 0x000000000008781c */ /* 0x000fe20003f0f008 */
[----:B------:R-:W-:Y:S02]  /*3e10*/  UIADD3 UR44, UPT, UPT, UR32, 0x2, URZ ;  /* 0x00000002202c7890 */ /* 0x000fe4000fffe0ff */
[----:B------:R-:W-:Y:S02]  /*3e20*/  USEL UR31, URZ, 0x1, UP1 ;  /* 0x00000001ff1f7887 */ /* 0x000fe40008800000 */
[----:B------:R-:W-:Y:S02]  /*3e30*/  USEL UR18, UR18, URZ, UP1 ;  /* 0x000000ff12127287 */ /* 0x000fe40008800000 */
[----:B------:R-:W-:Y:S02]  /*3e40*/  UIADD3 UR40, UPT, UPT, UR32, 0x4, URZ ;  /* 0x0000000420287890 */ /* 0x000fe4000fffe0ff */
[----:B------:R-:W-:Y:S01]  /*3e50*/  @UP0 ULEA UR30, UR18, UR7, 0x3 ;  /* 0x00000007121e0291 */ /* 0x000fe2000f8e18ff */
[----:B------:R-:W-:Y:S01]  /*3e60*/  LOP3.LUT R2, R2, UR31, RZ, 0x3c, !PT ;  /* 0x0000001f02027c12 */ /* 0x000fe2000f8e3cff */
[----:B------:R-:W-:Y:S02]  /*3e70*/  UIADD3 UR36, UPT, UPT, UR32, 0x6, URZ ;  /* 0x0000000620247890 */ /* 0x000fe4000fffe0ff */
[----:B------:R-:W-:Y:S01]  /*3e80*/  UIADD3 UR8, UPT, UPT, UR8, 0x68, URZ ;  /* 0x0000006808087890 */ /* 0x000fe2000fffe0ff */
[----:B-1----:R-:W-:Y:S01]  /*3e90*/  @P0 SHF.L.U32 R0, R2, 0x1f, RZ ;  /* 0x0000001f02000819 */ /* 0x002fe200000006ff */
[----:B------:R-:W-:Y:S02]  /*3ea0*/  UIADD3 UR17, UPT, UPT, UR17, 0x1, URZ ;  /* 0x0000000111117890 */ /* 0x000fe4000fffe0ff */
[----:B------:R-:W-:Y:S01]  /*3eb0*/  UIADD3 UR15, UPT, UPT, UR15, -0x1, URZ ;  /* 0xffffffff0f0f7890 */ /* 0x000fe2000fffe0ff */
[----:B------:R2:W3:Y:S01]  /*3ec0*/  @P0 SYNCS.PHASECHK.TRANS64.TRYWAIT P2, [UR30], R0 ;  /* 0x00000000ff0005a7 */ /* 0x0004e2000804111e */
[----:B------:R-:W-:Y:S02]  /*3ed0*/  ULEA UR30, UR46, UR13, 0x9 ;  /* 0x0000000d2e1e7291 */ /* 0x000fe4000f8e48ff */
[----:B------:R-:W-:Y:S02]  /*3ee0*/  UISETP.NE.AND UP0, UPT, UR17, UR16, UPT ;  /* 0x000000101100728c */ /* 0x000fe4000bf05270 */
[----:B------:R-:W-:Y:S02]  /*3ef0*/  UIADD3 UR42, UPT, UPT, UR30, 0x2, URZ ;  /* 0x000000021e2a7890 */ /* 0x000fe4000fffe0ff */
[----:B------:R-:W-:Y:S02]  /*3f00*/  UIADD3 UR38, UPT, UPT, UR30, 0x4, URZ ;  /* 0x000000041e267890 */ /* 0x000fe4000fffe0ff */
[----:B------:R-:W-:Y:S01]  /*3f10*/  UIADD3 UR34, UPT, UPT, UR30, 0x6, URZ ;  /* 0x000000061e227890 */ /* 0x000fe2000fffe0ff */
[----:B------:R-:W-:Y:S01]  /*3f20*/  UMOV UR33, 0x40004040 ;  /* 0x4000404000217882 */ /* 0x000fe20000000000 */
[----:B------:R-:W-:Y:S01]  /*3f30*/  UMOV UR31, 0x40004040 ;  /* 0x40004040001f7882 */ /* 0x000fe20000000000 */
[----:B------:R-:W-:Y:S01]  /*3f40*/  UMOV UR45, 0x40004040 ;  /* 0x40004040002d7882 */ /* 0x000fe20000000000 */
[----:B------:R2:W-:Y:S01]  /*3f50*/  UTCHMMA.2CTA gdesc[UR30], gdesc[UR32], tmem[UR10], tmem[UR28], idesc[UR29], UP3 ;  /* 0x00ff1c201e0075ea */ /* 0x0005e20009a0000a */
[----:B------:R-:W-:Y:S01]  /*3f60*/  UPLOP3.LUT UP3, UPT, UPT, UPT, UPT, 0x80, 0x8 ;  /* 0x000000000008789c */ /* 0x000fe20003f6f070 */
[----:B------:R-:W-:Y:S01]  /*3f70*/  UMOV UR43, 0x40004040 ;  /* 0x40004040002b7882 */ /* 0x000fe20000000000 */
[----:B------:R-:W-:Y:S01]  /*3f80*/  UMOV UR41, 0x40004040 ;  /* 0x4000404000297882 */ /* 0x000fe20000000000 */
[----:B------:R2:W-:Y:S01]  /*3f90*/  UTCHMMA.2CTA gdesc[UR42], gdesc[UR44], tmem[UR10], tmem[UR26], idesc[UR27], UPT ;  /* 0x00ff1a2c2a0075ea */ /* 0x0005e2000ba0000a */
[----:B------:R-:W-:Y:S01]  /*3fa0*/  UMOV UR39, 0x40004040 ;  /* 0x4000404000277882 */ /* 0x000fe20000000000 */
[----:B------:R-:W-:Y:S01]  /*3fb0*/  UMOV UR37, 0x40004040 ;  /* 0x4000404000257882 */ /* 0x000fe20000000000 */
[----:B------:R-:W-:Y:S01]  /*3fc0*/  UMOV UR35, 0x40004040 ;  /* 0x4000404000237882 */ /* 0x000fe20000000000 */
[----:B------:R2:W-:Y:S01]  /*3fd0*/  UTCHMMA.2CTA gdesc[UR38], gdesc[UR40], tmem[UR10], tmem[UR24], idesc[UR25], UPT ;  /* 0x00ff1828260075ea */ /* 0x0005e2000ba0000a */
[----:B------:R2:W-:Y:S01]  /*3fe0*/  UTCHMMA.2CTA gdesc[UR34], gdesc[UR36], tmem[UR10], tmem[UR22], idesc[UR23], UPT ;  /* 0x00ff1624220075ea */ /* 0x0005e2000ba0000a */
[----:B------:R2:W-:Y:S01]  /*3ff0*/  UTCBAR.2CTA.MULTICAST [UR8], URZ, UR12 ;  /* 0x000000ff080073e9 */ /* 0x0005e2000820080c */
[----:B------:R-:W-:Y:S01]  /*4000*/  UMOV UR46, UR18 ;  /* 0x00000012002e7c82 */ /* 0x000fe20008000000 */
[----:B------:R-:W-:Y:S05]  /*4010*/  BRA.U UP0, `(.L_x_83) ;  /* 0xfffffffd00507547 */ /* 0x000fea000b83ffff */
.L_x_80:
[----:B------:R-:W-:Y:S01]  /*4020*/  UIADD3 UR9, UPT, UPT, UR9, 0x140, URZ ;  /* 0x0000014009097890 */ /* 0x000fe2000fffe0ff */
[----:B------:R-:W-:-:S08]  /*4030*/  UMOV UR17, UR16 ;  /* 0x0000001000117c82 */ /* 0x000fd00008000000 */
[----:B------:R4:W-:Y:S01]  /*4040*/  UTCBAR.2CTA.MULTICAST [UR9], URZ, UR11 ;  /* 0x000000ff090073e9 */ /* 0x0009e2000820080b */
[----:B------:R-:W-:Y:S02]  /*4050*/  NOP ;  /* 0x0000000000007918 */ /* 0x000fe40000000000 */
.L_x_78:
[----:B------:R-:W-:Y:S01]  /*4060*/  UIADD3 UR19, UPT, UPT, UR19, 0x1, URZ ;  /* 0x0000000113137890 */ /* 0x000fe2000fffe0ff */
[----:B------:R-:W-:-:S03]  /*4070*/  ISETP.NE.AND P0, PT, R8, 0x2, PT ;  /* 0x000000020800780c */ /* 0x000fc60003f05270 */
[----:B------:R-:W-:Y:S01]  /*4080*/  UISETP.NE.AND UP0, UPT, UR19, 0x4, UPT ;  /* 0x000000041300788c */ /* 0x000fe2000bf05270 */
[----:B-12---:R-:W-:Y:S02]  /*4090*/  SEL R0, RZ, 0x1, P0 ;  /* 0x00000001ff007807 */ /* 0x006fe40000000000 */
[----:B------:R-:W-:Y:S01]  /*40a0*/  SEL R8, R8, RZ, P0 ;  /* 0x000000ff08087207 */ /* 0x000fe20000000000 */
[----:B------:R-:W-:Y:S01]  /*40b0*/  USEL UR8, URZ, 0x1, UP0 ;  /* 0x00000001ff087887 */ /* 0x000fe20008000000 */
[----:B------:R-:W-:Y:S01]  /*40c0*/  LOP3.LUT R3, R3, R0, RZ, 0x3c, !PT ;  /* 0x0000000003037212 */ /* 0x000fe200078e3cff */
[----:B------:R-:W-:-:S04]  /*40d0*/  USEL UR19, UR19, URZ, UP0 ;  /* 0x000000ff13137287 */ /* 0x000fc80008000000 */
[----:B------:R-:W-:Y:S01]  /*40e0*/  LOP3.LUT R9, R9, UR8, RZ, 0x3c, !PT ;  /* 0x0000000809097c12 */ /* 0x000fe2000f8e3cff */
[----:B------:R-:W-:Y:S07]  /*40f0*/  @P1 BRA `(.L_x_84) ;  /* 0xfffffff800881947 */ /* 0x000fee000383ffff */
[----:B------:R-:W1:Y:S01]  /*4100*/  S2UR UR6, SR_CgaCtaId ;  /* 0x00000000000679c3 */ /* 0x000e620000008800 */
[----:B------:R-:W-:Y:S01]  /*4110*/  ELECT P0, URZ, PT ;  /* 0x0000000000ff782f */ /* 0x000fe20003800000 */
[----:B------:R-:W-:Y:S01]  /*4120*/  HFMA2 R0, -RZ, RZ, 0, 5.9604644775390625e-08 ;  /* 0x00000001ff007431 */ /* 0x000fe200000001ff */
[----:B------:R-:W-:-:S05]  /*4130*/  UMOV UR8, 0x40 ;  /* 0x0000004000087882 */ /* 0x000fca0000000000 */
[----:B------:R-:W-:Y:S01]  /*4140*/  UVIRTCOUNT.DEALLOC.SMPOOL 0x80 ;  /* 0x000000800000784c */ /* 0x000fe20000000000 */
[----:B------:R-:W-:Y:S02]  /*4150*/  UISETP.NE.AND UP0, UPT, UR5, URZ, UPT ;  /* 0x000000ff0500728c */ /* 0x000fe4000bf05270 */
[----:B-1----:R-:W-:-:S09]  /*4160*/  ULEA UR6, UR6, UR8, 0x18 ;  /* 0x0000000806067291 */ /* 0x002fd2000f8ec0ff */
[----:B------:R1:W-:Y:S01]  /*4170*/  @P0 STS.U8 [UR6+0x1c], R0 ;  /* 0x00001c00ff000988 */ /* 0x0003e20008000006 */
[----:B------:R-:W-:Y:S05]  /*4180*/  BRA.U UP0, `(.L_x_85) ;  /* 0x0000000100a07547 */ /* 0x000fea000b800000 */
[----:B------:R-:W-:Y:S01]  /*4190*/  UIADD3 UR5, UPT, UPT, UR7, 0x160, URZ ;  /* 0x0000016007057890 */ /* 0x000fe2000fffe0ff */
[----:B------:R-:W-:-:S03]  /*41a0*/  SHF.L.U32 R2, R9, 0x1f, RZ ;  /* 0x0000001f09027819 */ /* 0x000fc600000006ff */
[----:B------:R-:W-:-:S09]  /*41b0*/  ULEA UR8, UR19, UR5, 0x3 ;  /* 0x0000000513087291 */ /* 0x000fd2000f8e18ff */
[----:B------:R-:W2:Y:S02]  /*41c0*/  SYNCS.PHASECHK.TRANS64.TRYWAIT P0, [UR8], R2 ;  /* 0x00000002ff0075a7 */ /* 0x000ea40008001108 */
[----:B--2---:R-:W-:Y:S05]  /*41d0*/  @!P0 BRA `(.L_x_86) ;  /* 0x0000005800208947 */ /* 0x004fea0003800000 */
.L_x_185:
[----:B----4-:R-:W-:-:S04]  /*41e0*/  UIADD3 UR9, UPT, UPT, UR19, 0x1, URZ ;  /* 0x0000000113097890 */ /* 0x010fc8000fffe0ff */
        /* <DEDUP_REMOVED lines=8> */
.L_x_187:
        /* <DEDUP_REMOVED lines=9> */
.L_x_189:
[----:B------:R-:W-:-:S04]  /*4300*/  UIADD3 UR9, UPT, UPT, UR9, 0x1, URZ ;  /* 0x0000000109097890 */ /* 0x000fc8000fffe0ff */
[----:B------:R-:W-:-:S04]  /*4310*/  UISETP.NE.AND UP1, UPT, UR9, 0x4, UPT ;  /* 0x000000040900788c */ /* 0x000fc8000bf25270 */
[----:B------:R-:W-:Y:S02]  /*4320*/  USEL UR8, URZ, 0x1, UP1 ;  /* 0x00000001ff087887 */ /* 0x000fe40008800000 */
[----:B------:R-:W-:-:S04]  /*4330*/  USEL UR9, UR9, URZ, UP1 ;  /* 0x000000ff09097287 */ /* 0x000fc80008800000 */
[----:B------:R-:W-:Y:S01]  /*4340*/  ULEA UR9, UR9, UR5, 0x3 ;  /* 0x0000000509097291 */ /* 0x000fe2000f8e18ff */
[----:B------:R-:W-:-:S04]  /*4350*/  LOP3.LUT R2, R2, UR8, RZ, 0x3c, !PT ;  /* 0x0000000802027c12 */ /* 0x000fc8000f8e3cff */
[----:B------:R-:W-:Y:S01]  /*4360*/  SHF.L.U32 R2, R2, 0x1f, RZ ;  /* 0x0000001f02027819 */ /* 0x000fe200000006ff */
[----:B-1----:R-:W-:-:S04]  /*4370*/  IMAD.U32 R0, RZ, RZ, UR9 ;  /* 0x00000009ff007e24 */ /* 0x002fc8000f8e00ff */
[----:B------:R1:W2:Y:S03]  /*4380*/  SYNCS.PHASECHK.TRANS64.TRYWAIT P0, [R0+URZ], R2 ;  /* 0x00000002000075a7 */ /* 0x0002a600080011ff */
[----:B--2---:R-:W-:Y:S05]  /*4390*/  @!P0 NANOSLEEP.SYNCS 0x989680 ;  /* 0x009896800000895d */ /* 0x004fea0003900000 */
[----:B------:R-:W2:Y:S02]  /*43a0*/  @!P0 SYNCS.PHASECHK.TRANS64 P0, [R0+URZ], R2 ;  /* 0x00000002000085a7 */ /* 0x000ea400080010ff */
[----:B--2---:R-:W-:Y:S05]  /*43b0*/  @P0 BRA `(.L_x_89) ;  /* 0x0000000000200947 */ /* 0x004fea0003800000 */
.L_x_90:
[----:B--2---:R2:W4:Y:S02]  /*43c0*/  SYNCS.PHASECHK.TRANS64.TRYWAIT P0, [R0+URZ], R2 ;  /* 0x00000002000075a7 */ /* 0x00452400080011ff */
[----:B----4-:R-:W-:Y:S05]  /*43d0*/  @!P0 NANOSLEEP.SYNCS 0x989680 ;  /* 0x009896800000895d */ /* 0x010fea0003900000 */
[----:B------:R-:W4:Y:S02]  /*43e0*/  @!P0 SYNCS.PHASECHK.TRANS64 P0, [R0+URZ], R2 ;  /* 0x00000002000085a7 */ /* 0x000f2400080010ff */
[----:B----4-:R-:W-:Y:S05]  /*43f0*/  @!P0 BRA `(.L_x_90) ;  /* 0xfffffffc00f08947 */ /* 0x010fea000383ffff */
[----:B------:R-:W-:Y:S05]  /*4400*/  BRA `(.L_x_89) ;  /* 0x00000000000c7947 */ /* 0x000fea0003800000 */
.L_x_85:
[----:B------:R-:W-:-:S04]  /*4410*/  UIADD3 UR5, UPT, UPT, UR7, 0x1a0, URZ ;  /* 0x000001a007057890 */ /* 0x000fc8000fffe0ff */
[----:B------:R-:W-:-:S09]  /*4420*/  UPRMT UR5, UR4, 0x654, UR5 ;  /* 0x0000065404057896 */ /* 0x000fd20008000005 */
[----:B------:R-:W-:Y:S03]  /*4430*/  SYNCS.ARRIVE.TRANS64.RED.A1T0 RZ, [UR5], RZ ;  /* 0x000000ffffff79a7 */ /* 0x000fe60008100405 */
.L_x_89:
[----:B-12---:R-:W-:Y:S01]  /*4440*/  SHF.L.U32 R2, RZ, 0x1f, RZ ;  /* 0x0000001fff027819 */ /* 0x006fe200000006ff */
[----:B------:R-:W-:Y:S01]  /*4450*/  UIADD3 UR5, UPT, UPT, UR7, 0x1a0, URZ ;  /* 0x000001a007057890 */ /* 0x000fe2000fffe0ff */
[----:B------:R-:W-:Y:S02]  /*4460*/  PLOP3.LUT P0, PT, PT, PT, UP0, 0x80, 0x8 ;  /* 0x000000000008781c */ /* 0x000fe40003f0f008 */
[----:B------:R-:W1:Y:S02]  /*4470*/  SYNCS.PHASECHK.TRANS64.TRYWAIT P1, [UR7+0x1a0], R2 ;  /* 0x0001a002ff0075a7 */ /* 0x000e640008021107 */
[----:B-1----:R-:W-:Y:S09]  /*4480*/  @!P1 BRA `(.L_x_91) ;  /* 0x0000005400bc9947 */ /* 0x002ff20003800000 */
.L_x_191:
[----:B------:R-:W-:Y:S01]  /*4490*/  @!UP0 UPRMT UR5, UR4, 0x654, UR5 ;  /* 0x0000065404058896 */ /* 0x000fe20008000005 */
[----:B------:R-:W-:Y:S02]  /*44a0*/  UMOV UR8, 0xffff ;  /* 0x0000ffff00087882 */ /* 0x000fe40000000000 */
[----:B------:R-:W-:-:S06]  /*44b0*/  UMOV UR4, 0x1 ;  /* 0x0000000100047882 */ /* 0x000fcc0000000000 */
[----:B------:R-:W-:Y:S01]  /*44c0*/  @!P0 SYNCS.ARRIVE.TRANS64.RED.A1T0 RZ, [UR5], RZ ;  /* 0x000000ffffff89a7 */ /* 0x000fe20008100405 */
[----:B------:R-:W-:Y:S01]  /*44d0*/  NOP ;  /* 0x0000000000007918 */ /* 0x000fe20000000000 */
[----:B-1----:R-:W1:Y:S01]  /*44e0*/  LDS R0, [UR6+0x14] ;  /* 0x00001406ff007984 */ /* 0x002e620008000800 */
[----:B------:R-:W-:-:S04]  /*44f0*/  ULOP3.LUT UR5, UR21, 0xffff, URZ, 0xc0, !UPT ;  /* 0x0000ffff15057892 */ /* 0x000fc8000f8ec0ff */
[----:B------:R-:W-:-:S04]  /*4500*/  USHF.R.U32.HI UR5, URZ, 0x5, UR5 ;  /* 0x00000005ff057899 */ /* 0x000fc80008011605 */
[----:B------:R-:W-:Y:S02]  /*4510*/  USHF.L.U32 UR8, UR8, UR5, URZ ;  /* 0x0000000508087299 */ /* 0x000fe400080006ff */
[----:B------:R-:W-:-:S04]  /*4520*/  USHF.L.U32 UR4, UR4, UR5, URZ ;  /* 0x0000000504047299 */ /* 0x000fc800080006ff */
[----:B-1----:R-:W-:-:S04]  /*4530*/  LOP3.LUT R0, R0, UR8, RZ, 0xc0, !PT ;  /* 0x0000000800007c12 */ /* 0x002fc8000f8ec0ff */
[----:B------:R-:W-:-:S13]  /*4540*/  ISETP.NE.AND P0, PT, R0, UR8, PT ;  /* 0x0000000800007c0c */ /* 0x000fda000bf05270 */
[----:B------:R-:W-:Y:S05]  /*4550*/  @P0 BRA `(.L_x_92) ;  /* 0x0000000000580947 */ /* 0x000fea0003800000 */
[----:B------:R-:W1:Y:S02]  /*4560*/  LDS R0, [UR6+0x18] ;  /* 0x00001806ff007984 */ /* 0x000e640008000800 */
[----:B-1----:R-:W-:-:S04]  /*4570*/  LOP3.LUT R0, R0, UR4, RZ, 0xc0, !PT ;  /* 0x0000000400007c12 */ /* 0x002fc8000f8ec0ff */
[----:B------:R-:W-:-:S13]  /*4580*/  ISETP.NE.AND P0, PT, R0, UR4, PT ;  /* 0x0000000400007c0c */ /* 0x000fda000bf05270 */
[----:B------:R-:W-:Y:S05]  /*4590*/  @P0 BRA `(.L_x_93) ;  /* 0x00000000003c0947 */ /* 0x000fea0003800000 */
[----:B------:R-:W1:Y:S01]  /*45a0*/  S2R R2, SR_LANEID ;  /* 0x0000000000027919 */ /* 0x000e620000000000 */
[----:B------:R-:W-:Y:S01]  /*45b0*/  ULOP3.LUT UR8, URZ, UR8, URZ, 0x33, !UPT ;  /* 0x00000008ff087292 */ /* 0x000fe2000f8e33ff */
[----:B------:R-:W-:Y:S02]  /*45c0*/  VOTEU.ANY UR7, UPT, PT ;  /* 0x0000000000077886 */ /* 0x000fe400038e0100 */
[----:B------:R-:W-:-:S03]  /*45d0*/  UFLO.U32 UR7, UR7 ;  /* 0x00000007000772bd */ /* 0x000fc600080e0000 */
[----:B------:R-:W-:-:S04]  /*45e0*/  IMAD.U32 R0, RZ, RZ, UR8 ;  /* 0x00000008ff007e24 */ /* 0x000fc8000f8e00ff */
[----:B------:R2:W3:Y:S02]  /*45f0*/  REDUX UR5, R0 ;  /* 0x00000000000573c4 */ /* 0x0004e40000000000 */
[----:B------:R1:W-:Y:S02]  /*4600*/  UTCATOMSWS.AND URZ, UR8 ;  /* 0x0000000800ff79e3 */ /* 0x0003e40008000000 */
[----:B-1----:R-:W-:Y:S02]  /*4610*/  ISETP.EQ.U32.AND P0, PT, R2, UR7, PT ;  /* 0x0000000702007c0c */ /* 0x002fe4000bf02070 */
[----:B--2---:R-:W-:Y:S02]  /*4620*/  LOP3.LUT R0, RZ, UR4, RZ, 0x33, !PT ;  /* 0x00000004ff007c12 */ /* 0x004fe4000f8e33ff */
[----:B---3--:R-:W-:Y:S02]  /*4630*/  MOV R2, UR5 ;  /* 0x0000000500027c02 */ /* 0x008fe40008000f00 */
[----:B------:R-:W1:Y:S07]  /*4640*/  REDUX UR4, R0 ;  /* 0x00000000000473c4 */ /* 0x000e6e0000000000 */
[----:B------:R2:W-:Y:S01]  /*4650*/  @P0 ATOMS.AND RZ, [UR6+0x14], R2 ;  /* 0x00001402ffff098c */ /* 0x0005e2000a800006 */
[----:B-1----:R-:W-:-:S05]  /*4660*/  IMAD.U32 R0, RZ, RZ, UR4 ;  /* 0x00000004ff007e24 */ /* 0x002fca000f8e00ff */
[----:B------:R2:W-:Y:S01]  /*4670*/  @P0 ATOMS.AND RZ, [UR6+0x18], R0 ;  /* 0x00001800ffff098c */ /* 0x0005e2000a800006 */
[----:B------:R-:W-:Y:S05]  /*4680*/  BRA `(.L_x_94) ;  /* 0x0000000000147947 */ /* 0x000fea0003800000 */
.L_x_93:
[----:B------:R-:W-:Y:S02]  /*4690*/  MOV R2, 0x46b0 ;  /* 0x000046b000027802 */ /* 0x000fe40000000f00 */
[----:B---345:R-:W-:Y:S05]  /*46a0*/  CALL.REL.NOINC `($__internal_0_$__cuda_sm10x_tcgen05_guardrail_trap_col_being_dealloced_not_returned_by_alloc) ;  /* 0x00000058005c7944 */ /* 0x038fea0003c00000 */
[----:B------:R-:W-:Y:S05]  /*46b0*/  BRA `(.L_x_94) ;  /* 0x0000000000087947 */ /* 0x000fea0003800000 */
.L_x_92:
[----:B------:R-:W-:Y:S02]  /*46c0*/  MOV R2, 0x46e0 ;  /* 0x000046e000027802 */ /* 0x000fe40000000f00 */
[----:B---345:R-:W-:Y:S05]  /*46d0*/  CALL.REL.NOINC `($__internal_2_$__cuda_sm10x_tcgen05_guardrail_trap_unallocated_columns_being_dealloced) ;  /* 0x0000005800687944 */ /* 0x038fea0003c00000 */
.L_x_94:
[----:B------:R-:W-:Y:S01]  /*46e0*/  NOP ;  /* 0x0000000000007918 */ /* 0x000fe20000000000 */
[----:B----4-:R-:W-:Y:S05]  /*46f0*/  EXIT ;  /* 0x000000000000794d */ /* 0x010fea0003800000 */
.L_x_65:
[----:B------:R-:W-:-:S09]  /*4700*/  UISETP.NE.OR UP5, UPT, UR10, 0x3, UP5 ;  /* 0x000000030a00788c */ /* 0x000fd2000afa5670 */
[----:B------:R-:W-:Y:S05]  /*4710*/  BRA.U UP5, `(.L_x_95) ;  /* 0x0000001105747547 */ /* 0x000fea000b800000 */
[----:B------:R-:W1:Y:S01]  /*4720*/  LDC R0, c[0x0][0xb30] ;  /* 0x0002cc00ff007b82 */ /* 0x000e620000000800 */
[----:B------:R-:W2:Y:S01]  /*4730*/  LDCU.64 UR8, c[0x0][0x888] ;  /* 0x00011100ff0877ac */ /* 0x000ea20008000a00 */
[----:B------:R-:W-:Y:S02]  /*4740*/  HFMA2 R27, -RZ, RZ, 0, 0 ;  /* 0x00000000ff1b7431 */ /* 0x000fe400000001ff */
[----:B------:R-:W-:Y:S01]  /*4750*/  IMAD.MOV.U32 R29, RZ, RZ, 0x1 ;  /* 0x00000001ff1d7424 */ /* 0x000fe200078e00ff */
[----:B------:R-:W-:Y:S01]  /*4760*/  MOV R25, 0x1000 ;  /* 0x0000100000197802 */ /* 0x000fe20000000f00 */
[----:B------:R-:W3:Y:S01]  /*4770*/  LDCU.64 UR4, c[0x0][0x890] ;  /* 0x00011200ff0477ac */ /* 0x000ee20008000a00 */
[----:B------:R-:W-:Y:S01]  /*4780*/  IMAD.MOV.U32 R28, RZ, RZ, RZ ;  /* 0x000000ffff1c7224 */ /* 0x000fe200078e00ff */
[----:B------:R-:W4:Y:S01]  /*4790*/  LDC R24, c[0x0][0x370] ;  /* 0x0000dc00ff187b82 */ /* 0x000f220000000800 */
[----:B------:R-:W-:Y:S01]  /*47a0*/  UMOV UR7, 0x400 ;  /* 0x0000040000077882 */ /* 0x000fe20000000000 */
[----:B------:R-:W-:-:S02]  /*47b0*/  UPLOP3.LUT UP1, UPT, UPT, UPT, UPT, 0x40, 0x4 ;  /* 0x000000000004789c */ /* 0x000fc40003f2e870 */
[----:B------:R-:W-:-:S04]  /*47c0*/  ULEA UR7, UR37, UR7, 0x18 ;  /* 0x0000000725077291 */ /* 0x000fc8000f8ec0ff */
[----:B------:R-:W4:Y:S01]  /*47d0*/  LDC R3, c[0x0][0xb0c] ;  /* 0x0002c300ff037b82 */ /* 0x000f220000000800 */
[----:B------:R-:W-:Y:S02]  /*47e0*/  UIADD3 UR13, UPT, UPT, UR7, 0xe8, URZ ;  /* 0x000000e8070d7890 */ /* 0x000fe4000fffe0ff */
[----:B--2---:R-:W-:Y:S02]  /*47f0*/  UISETP.NE.U32.AND UP3, UPT, UR8, URZ, UPT ;  /* 0x000000ff0800728c */ /* 0x004fe4000bf65070 */
[----:B------:R-:W-:Y:S02]  /*4800*/  UIADD3 UR41, UPT, UPT, UR7, 0xd0, URZ ;  /* 0x000000d007297890 */ /* 0x000fe4000fffe0ff */
[----:B---3--:R-:W-:Y:S01]  /*4810*/  UISETP.NE.U32.AND UP4, UPT, UR4, URZ, UPT ;  /* 0x000000ff0400728c */ /* 0x008fe2000bf85070 */
[----:B------:R-:W2:Y:S01]  /*4820*/  LDC R20, c[0x0][0xb20] ;  /* 0x0002c800ff147b82 */ /* 0x000ea20000000800 */
[----:B-1----:R-:W-:Y:S01]  /*4830*/  ISETP.NE.AND P1, PT, R0, 0x1, PT ;  /* 0x000000010000780c */ /* 0x002fe20003f25270 */
[----:B------:R-:W-:-:S02]  /*4840*/  UISETP.NE.AND.EX UP3, UPT, UR9, URZ, UPT, UP3 ;  /* 0x000000ff0900728c */ /* 0x000fc4000bf65330 */
[----:B------:R-:W-:Y:S02]  /*4850*/  UIADD3 UR33, UPT, UPT, UR7, 0xd8, URZ ;  /* 0x000000d807217890 */ /* 0x000fe4000fffe0ff */
[----:B------:R-:W-:Y:S02]  /*4860*/  UIADD3 UR25, UPT, UPT, UR7, 0xe0, URZ ;  /* 0x000000e007197890 */ /* 0x000fe4000fffe0ff */
[----:B------:R-:W1:Y:S01]  /*4870*/  LDC.64 R30, c[0x0][0x348] ;  /* 0x0000d200ff1e7b82 */ /* 0x000e620000000a00 */
[----:B------:R-:W-:Y:S02]  /*4880*/  UPRMT UR13, UR37, 0x654, UR13 ;  /* 0x00000654250d7896 */ /* 0x000fe4000800000d */
[----:B------:R-:W-:-:S05]  /*4890*/  UISETP.NE.AND.EX UP4, UPT, UR5, URZ, UPT, UP4 ;  /* 0x000000ff0500728c */ /* 0x000fca000bf85340 */
[----:B------:R-:W3:Y:S08]  /*48a0*/  LDC.64 R14, c[0x0][0xb10] ;  /* 0x0002c400ff0e7b82 */ /* 0x000ef00000000a00 */
[----:B------:R-:W1:Y:S08]  /*48b0*/  LDC.64 R6, c[0x0][0xb18] ;  /* 0x0002c600ff067b82 */ /* 0x000e700000000a00 */
[----:B------:R-:W1:Y:S08]  /*48c0*/  LDC.64 R4, c[0x0][0xb28] ;  /* 0x0002ca00ff047b82 */ /* 0x000e700000000a00 */
[----:B--2-4-:R-:W1:Y:S02]  /*48d0*/  LDC R21, c[0x0][0x374] ;  /* 0x0000dd00ff157b82 */ /* 0x014e640000000800 */
.L_x_106:
[C---:B------:R-:W-:Y:S02]  /*48e0*/  LEA R0, R28.reuse, UR7, 0x3 ;  /* 0x000000071c007c11 */ /* 0x040fe4000f8e18ff */
[----:B------:R-:W-:Y:S02]  /*48f0*/  SHF.L.U32 R2, R27, 0x1f, RZ ;  /* 0x0000001f1b027819 */ /* 0x000fe400000006ff */
[----:B------:R-:W-:Y:S02]  /*4900*/  LEA R16, R28, UR7, 0x4 ;  /* 0x000000071c107c11 */ /* 0x000fe4000f8e20ff */
[----:B--2---:R-:W2:Y:S02]  /*4910*/  SYNCS.PHASECHK.TRANS64.TRYWAIT P0, [R0+URZ+0x120], R2 ;  /* 0x00012002000075a7 */ /* 0x004ea400080011ff */
[----:B--2---:R-:W-:Y:S05]  /*4920*/  @!P0 BRA `(.L_x_96) ;  /* 0x0000005000ac8947 */ /* 0x004fea0003800000 */
.L_x_192:
[----:B------:R-:W-:Y:S01]  /*4930*/  ISETP.GE.AND P0, PT, R34, 0x1, PT ;  /* 0x000000012200780c */ /* 0x000fe20003f06270 */
[----:B------:R-:W4:Y:S01]  /*4940*/  LDS.128 R16, [R16+0x1b0] ;  /* 0x0001b00010107984 */ /* 0x000f220000000c00 */
[----:B--2---:R-:W-:Y:S01]  /*4950*/  VIADD R0, R0, 0x130 ;  /* 0x0000013000007836 */ /* 0x004fe20000000000 */
[----:B------:R-:W-:Y:S01]  /*4960*/  @!PT LDS RZ, [RZ] ;  /* 0x00000000fffff984 */ /* 0x000fe20000000800 */
[----:B------:R-:W-:Y:S01]  /*4970*/  @!PT LDS RZ, [RZ] ;  /* 0x00000000fffff984 */ /* 0x000fe20000000800 */
[----:B------:R-:W-:Y:S01]  /*4980*/  @!PT LDS RZ, [RZ] ;  /* 0x00000000fffff984 */ /* 0x000fe20000000800 */
[----:B------:R-:W-:Y:S01]  /*4990*/  @!PT LDS RZ, [RZ] ;  /* 0x00000000fffff984 */ /* 0x000fe20000000800 */
[----:B------:R2:W-:Y:S06]  /*49a0*/  MEMBAR.ALL.CTA ;  /* 0x0000000000007992 */ /* 0x0005ec0000008000 */
[----:B--2---:R-:W2:Y:S01]  /*49b0*/  FENCE.VIEW.ASYNC.S ;  /* 0x00000000000073c6 */ /* 0x004ea20000000000 */
[----:B------:R-:W-:Y:S04]  /*49c0*/  PRMT R0, RZ, 0x654, R0 ;  /* 0x00000654ff007816 */ /* 0x000fe80000000000 */
[----:B--2---:R2:W-:Y:S01]  /*49d0*/  SYNCS.ARRIVE.TRANS64.RED.A1T0 RZ, [R0+URZ], RZ ;  /* 0x000000ff00ff79a7 */ /* 0x0045e200081004ff */
[----:B----4-:R-:W-:Y:S11]  /*49e0*/  LOP3.LUT P3, RZ, R18, 0x1, RZ, 0xc0, !PT ;  /* 0x0000000112ff7812 */ /* 0x010ff6000786c0ff */
[----:B------:R-:W-:Y:S02]  /*49f0*/  @!UPT UIADD3 URZ, UPT, UPT, URZ, URZ, URZ ;  /* 0x000000fffffff290 */ /* 0x000fe4000fffe0ff */
[----:B------:R-:W-:Y:S02]  /*4a00*/  @P3 MOV R11, R16 ;  /* 0x00000010000b3202 */ /* 0x000fe40000000f00 */
[----:B------:R-:W-:Y:S01]  /*4a10*/  @P3 LOP3.LUT R10, R17, 0xffff, RZ, 0xc0, !PT ;  /* 0x0000ffff110a3812 */ /* 0x000fe200078ec0ff */
[----:B--2---:R-:W-:Y:S06]  /*4a20*/  @!P0 BRA `(.L_x_97) ;  /* 0x0000000000a48947 */ /* 0x004fec0003800000 */
[-C--:B-1----:R-:W-:Y:S01]  /*4a30*/  IMAD.HI.U32 R0, R21, R7.reuse, RZ ;  /* 0x0000000715007227 */ /* 0x082fe200078e00ff */
[----:B------:R-:W-:Y:S02]  /*4a40*/  ISETP.NE.AND P0, PT, R6, 0x1, PT ;  /* 0x000000010600780c */ /* 0x000fe40003f05270 */
[----:B------:R-:W-:Y:S01]  /*4a50*/  ISETP.NE.AND P2, PT, R34, 0x1, PT ;  /* 0x000000012200780c */ /* 0x000fe20003f45270 */
[----:B---3--:R-:W-:Y:S01]  /*4a60*/  IMAD.HI.U32 R9, R24, R14, RZ ;  /* 0x0000000e18097227 */ /* 0x008fe200078e00ff */
[----:B------:R-:W-:Y:S02]  /*4a70*/  SHF.R.U32.HI R0, RZ, R20, R0 ;  /* 0x00000014ff007219 */ /* 0x000fe40000011600 */
[----:B------:R-:W-:Y:S01]  /*4a80*/  ISETP.NE.AND P4, PT, R3, 0x1, PT ;  /* 0x000000010300780c */ /* 0x000fe20003f85270 */
[----:B------:R-:W-:Y:S01]  /*4a90*/  IMAD.HI.U32 R13, R10, R7, RZ ;  /* 0x000000070a0d7227 */ /* 0x000fe200078e00ff */
[----:B------:R-:W-:Y:S02]  /*4aa0*/  SHF.R.U32.HI R9, RZ, R15, R9 ;  /* 0x0000000fff097219 */ /* 0x000fe40000011609 */
[----:B------:R-:W-:Y:S01]  /*4ab0*/  SEL R0, R21, R0, !P0 ;  /* 0x0000000015007207 */ /* 0x000fe20004000000 */
[----:B------:R-:W-:Y:S01]  /*4ac0*/  IMAD.HI.U32 R12, R11, R14, RZ ;  /* 0x0000000e0b0c7227 */ /* 0x000fe200078e00ff */
[----:B------:R-:W-:Y:S03]  /*4ad0*/  SEL R9, R24, R9, !P4 ;  /* 0x0000000918097207 */ /* 0x000fe60006000000 */
[-C--:B------:R-:W-:Y:S01]  /*4ae0*/  IMAD.HI.U32 R8, R0, R4.reuse, RZ ;  /* 0x0000000400087227 */ /* 0x080fe200078e00ff */
[----:B------:R-:W-:Y:S03]  /*4af0*/  SHF.R.U32.HI R12, RZ, R15, R12 ;  /* 0x0000000fff0c7219 */ /* 0x000fe6000001160c */
[----:B------:R-:W-:Y:S01]  /*4b00*/  IMAD.HI.U32 R2, R9, R4, RZ ;  /* 0x0000000409027227 */ /* 0x000fe200078e00ff */
[-C--:B------:R-:W-:Y:S02]  /*4b10*/  @P2 SHF.R.U32.HI R0, RZ, R5.reuse, R8 ;  /* 0x00000005ff002219 */ /* 0x080fe40000011608 */
[----:B------:R-:W-:Y:S02]  /*4b20*/  SHF.R.U32.HI R8, RZ, R20, R13 ;  /* 0x00000014ff087219 */ /* 0x000fe4000001160d */
[----:B------:R-:W-:Y:S01]  /*4b30*/  @P2 SHF.R.U32.HI R9, RZ, R5, R2 ;  /* 0x00000005ff092219 */ /* 0x000fe20000011602 */
[----:B------:R-:W-:Y:S01]  /*4b40*/  IMAD R0, R34, R0, RZ ;  /* 0x0000000022007224 */ /* 0x000fe200078e02ff */
[----:B------:R-:W-:Y:S02]  /*4b50*/  SEL R8, R10, R8, !P0 ;  /* 0x000000080a087207 */ /* 0x000fe40004000000 */
[----:B------:R-:W-:Y:S01]  /*4b60*/  SEL R2, R11, R12, !P4 ;  /* 0x0000000c0b027207 */ /* 0x000fe20006000000 */
[----:B------:R-:W-:Y:S01]  /*4b70*/  IMAD R12, R34, R9, RZ ;  /* 0x00000009220c7224 */ /* 0x000fe200078e02ff */
[C---:B------:R-:W-:Y:S01]  /*4b80*/  ISETP.GE.AND P0, PT, R8.reuse, R0, PT ;  /* 0x000000000800720c */ /* 0x040fe20003f06270 */
[----:B------:R-:W-:Y:S03]  /*4b90*/  IMAD.HI.U32 R0, R8, R4, RZ ;  /* 0x0000000408007227 */ /* 0x000fe600078e00ff */
[----:B------:R-:W-:Y:S02]  /*4ba0*/  ISETP.GE.OR P0, PT, R2, R12, P0 ;  /* 0x0000000c0200720c */ /* 0x000fe40000706670 */
[-C--:B------:R-:W-:Y:S04]  /*4bb0*/  SHF.R.U32.HI R0, RZ, R5.reuse, R0 ;  /* 0x00000005ff007219 */ /* 0x080fe80000011600 */
[----:B------:R-:W-:Y:S05]  /*4bc0*/  SEL R13, R8, R0, !P2 ;  /* 0x00000000080d7207 */ /* 0x000fea0005000000 */
[----:B------:R-:W-:Y:S02]  /*4bd0*/  IMAD.MOV R12, RZ, RZ, -R13 ;  /* 0x000000ffff0c7224 */ /* 0x000fe400078e0a0d */
[----:B------:R-:W-:Y:S04]  /*4be0*/  @!P0 IMAD.HI.U32 R0, R2, R4, RZ ;  /* 0x0000000402008227 */ /* 0x000fe800078e00ff */
[----:B------:R-:W-:Y:S01]  /*4bf0*/  IMAD R12, R34, R12, R8 ;  /* 0x0000000c220c7224 */ /* 0x000fe200078e0208 */
[----:B------:R-:W-:Y:S04]  /*4c00*/  @!P0 SHF.R.U32.HI R0, RZ, R5, R0 ;  /* 0x00000005ff008219 */ /* 0x000fe80000011600 */
[----:B------:R-:W-:Y:S04]  /*4c10*/  @!P0 SEL R0, R2, R0, !P2 ;  /* 0x0000000002008207 */ /* 0x000fe80005000000 */
[----:B------:R-:W-:Y:S01]  /*4c20*/  @!P0 IADD3 R13, PT, PT, R13, -R0, RZ ;  /* 0x800000000d0d8210 */ /* 0x000fe20007ffe0ff */
[----:B------:R-:W-:Y:S01]  /*4c30*/  @!P0 IMAD R0, R9, R12, R0 ;  /* 0x0000000c09008224 */ /* 0x000fe200078e0200 */
[----:B------:R-:W-:Y:S01]  /*4c40*/  IADD3 R9, PT, PT, -R8, RZ, RZ ;  /* 0x000000ff08097210 */ /* 0x000fe20007ffe1ff */
[--C-:B------:R-:W-:Y:S02]  /*4c50*/  IMAD.MOV R12, RZ, RZ, -R2.reuse ;  /* 0x000000ffff0c7224 */ /* 0x100fe400078e0a02 */
[----:B------:R-:W-:Y:S02]  /*4c60*/  @!P0 IMAD R8, R13, R34, R2 ;  /* 0x000000220d088224 */ /* 0x000fe400078e0202 */
[----:B------:R-:W-:Y:S02]  /*4c70*/  @!P0 IMAD.MOV.U32 R2, RZ, RZ, R0 ;  /* 0x000000ffff028224 */ /* 0x000fe400078e0000 */
[----:B------:R-:W-:Y:S02]  /*4c80*/  IMAD R11, R3, R12, R11 ;  /* 0x0000000c030b7224 */ /* 0x000fe400078e020b */
[----:B------:R-:W-:Y:S02]  /*4c90*/  IMAD R10, R6, R9, R10 ;  /* 0x00000009060a7224 */ /* 0x000fe400078e020a */
[----:B------:R-:W-:Y:S02]  /*4ca0*/  IMAD R11, R2, R3, R11 ;  /* 0x00000003020b7224 */ /* 0x000fe400078e020b */
[----:B------:R-:W-:Y:S02]  /*4cb0*/  IMAD R10, R8, R6, R10 ;  /* 0x00000006080a7224 */ /* 0x000fe400078e020a */
.L_x_97:
[----:B------:R-:W-:Y:S05]  /*4cc0*/  BRA.U UP1, `(.L_x_98) ;  /* 0x0000000101107547 */ /* 0x000fea000b800000 */
[----:B------:R-:W-:Y:S04]  /*4cd0*/  MOV R2, UR6 ;  /* 0x0000000600027c02 */ /* 0x000fe80008000f00 */
[----:B------:R-:W-:Y:S04]  /*4ce0*/  SHF.L.U32 R2, R2, 0x1f, RZ ;  /* 0x0000001f02027819 */ /* 0x000fe800000006ff */
[----:B------:R-:W2:Y:S02]  /*4cf0*/  SYNCS.PHASECHK.TRANS64.TRYWAIT P0, [UR7+0x118], R2 ;  /* 0x00011802ff0075a7 */ /* 0x000ea40008001107 */
[----:B--2---:R-:W-:Y:S05]  /*4d00*/  @!P0 BRA `(.L_x_99) ;  /* 0x0000004c00c88947 */ /* 0x004fea0003800000 */
.L_x_98:
[----:B------:R-:W-:Y:S02]  /*4d10*/  R2UR UR42, R22 ;  /* 0x00000000162a72ca */ /* 0x000fe400000e0000 */
[----:B------:R-:W-:Y:S02]  /*4d20*/  R2UR UR43, R23 ;  /* 0x00000000172b72ca */ /* 0x000fe400000e0000 */
[----:B------:R-:W-:Y:S02]  /*4d30*/  ISETP.NE.U32.AND P2, PT, RZ, UR4, PT ;  /* 0x00000004ff007c0c */ /* 0x000fe4000bf45070 */
[----:B------:R-:W-:Y:S02]  /*4d40*/  SHF.L.U32 R22, R29, 0x1f, RZ ;  /* 0x0000001f1d167819 */ /* 0x000fe400000006ff */
[----:B------:R-:W-:Y:S05]  /*4d50*/  ISETP.NE.AND.EX P2, PT, RZ, UR5, PT, P2 ;  /* 0x00000005ff007c0c */ /* 0x000fea000bf45320 */
[----:B------:R-:W-:Y:S02]  /*4d60*/  USHF.L.U32 UR42, UR42, 0x7, URZ ;  /* 0x000000072a2a7899 */ /* 0x000fe400080006ff */
[----:B------:R-:W-:Y:S01]  /*4d70*/  USHF.L.U32 UR43, UR43, 0x6, URZ ;  /* 0x000000062b2b7899 */ /* 0x000fe200080006ff */
[----:B------:R-:W-:Y:S11]  /*4d80*/  BRA.U !UP4, `(.L_x_100) ;  /* 0x000000010c347547 */ /* 0x000ff6000b800000 */
[----:B------:R-:W-:Y:S01]  /*4d90*/  UPLOP3.LUT UP0, UPT, UPT, UPT, UP3, 0x80, 0x8 ;  /* 0x000000000008789c */ /* 0x000fe20003f0f030 */
[----:B--2---:R-:W-:Y:S02]  /*4da0*/  HFMA2 R0, -RZ, RZ, 0, 5.9604644775390625e-08 ;  /* 0x00000001ff007431 */ /* 0x004fe400000001ff */
[----:B------:R-:W-:Y:S03]  /*4db0*/  IMAD.MOV.U32 R64, RZ, RZ, 0x1 ;  /* 0x00000001ff407424 */ /* 0x000fe600078e00ff */
[----:B------:R-:W-:Y:S05]  /*4dc0*/  PLOP3.LUT P0, PT, PT, PT, UP0, 0x80, 0x8 ;  /* 0x000000000008781c */ /* 0x000fea0003f0f008 */
[----:B------:R-:W2:Y:S01]  /*4dd0*/  @UP0 LDCU.64 UR10, c[0x0][0x888] ;  /* 0x00011100ff0a07ac */ /* 0x000ea20008000a00 */
[----:B------:R-:W-:Y:S07]  /*4de0*/  @UP0 UIMAD UR8, UR36, UR4, URZ ;  /* 0x00000004240802a4 */ /* 0x000fee000f8e02ff */
[----:B------:R-:W-:Y:S01]  /*4df0*/  @!P0 PRMT R64, R0, 0x7610, R64 ;  /* 0x0000761000408816 */ /* 0x000fe20000000040 */
[----:B--2---:R-:W-:Y:S03]  /*4e00*/  @UP0 UIMAD.WIDE UR10, UR8, 0x4, UR10 ;  /* 0x00000004080a08a5 */ /* 0x004fe6000f8e020a */
[----:B------:R-:W2:Y:S03]  /*4e10*/  @!UP0 LDCU UR8, c[0x0][0x880] ;  /* 0x00011000ff0887ac */ /* 0x000ea60008000800 */
[----:B-----5:R-:W-:Y:S01]  /*4e20*/  IMAD.U32 R52, RZ, RZ, UR10 ;  /* 0x0000000aff347e24 */ /* 0x020fe2000f8e00ff */
[----:B------:R-:W-:Y:S05]  /*4e30*/  MOV R53, UR11 ;  /* 0x0000000b00357c02 */ /* 0x000fea0008000f00 */
[----:B------:R4:W5:Y:S02]  /*4e40*/  @P0 LDG.E R52, desc[UR38][R52.64] ;  /* 0x0000002634340981 */ /* 0x000964000c1e1900 */
[----:B--2-4-:R-:W-:Y:S07]  /*4e50*/  @!P0 IMAD.U32 R52, RZ, RZ, UR8 ;  /* 0x00000008ff348e24 */ /* 0x014fee000f8e00ff */
.L_x_100:
[----:B-----5:R-:W-:Y:S01]  /*4e60*/  @!P2 FSETP.EQ.AND P0, PT, R52, RZ, PT ;  /* 0x000000ff3400a20b */ /* 0x020fe20003f02000 */
[----:B------:R-:W-:Y:S01]  /*4e70*/  @!UPT UIADD3 URZ, UPT, UPT, URZ, URZ, URZ ;  /* 0x000000fffffff290 */ /* 0x000fe2000fffe0ff */
[----:B------:R-:W-:Y:S11]  /*4e80*/  @!P2 BRA `(.L_x_101) ;  /* 0x000000000014a947 */ /* 0x000ff60003800000 */
[----:B------:R-:W-:Y:S02]  /*4e90*/  LOP3.LUT P2, RZ, R64, 0xff, RZ, 0xc0, !PT ;  /* 0x000000ff40ff7812 */ /* 0x000fe4000784c0ff */
[----:B------:R-:W-:Y:S04]  /*4ea0*/  PLOP3.LUT P0, PT, PT, PT, UP0, 0x80, 0x8 ;  /* 0x000000000008781c */ /* 0x000fe80003f0f008 */
[----:B------:R-:W-:Y:S07]  /*4eb0*/  PLOP3.LUT P0, PT, P0, PT, PT, 0x8, 0x80 ;  /* 0x000000000080781c */ /* 0x000fee000070e170 */
[----:B------:R-:W-:Y:S11]  /*4ec0*/  @P2 FSETP.EQ.AND P0, PT, R52, RZ, PT ;  /* 0x000000ff3400220b */ /* 0x000ff60003f02000 */
[----:B------:R-:W-:Y:S02]  /*4ed0*/  @!UPT UIADD3 URZ, UPT, UPT, URZ, URZ, URZ ;  /* 0x000000fffffff290 */ /* 0x000fe4000fffe0ff */
.L_x_101:
[----:B------:R-:W4:Y:S01]  /*4ee0*/  SYNCS.PHASECHK.TRANS64.TRYWAIT P2, [UR7+0xf0], R22 ;  /* 0x0000f016ff0075a7 */ /* 0x000f220008041107 */
[----:B------:R-:W-:Y:S04]  /*4ef0*/  ELECT P4, URZ, PT ;  /* 0x0000000000ff782f */ /* 0x000fe80003880000 */
[----:B------:R-:W-:Y:S11]  /*4f00*/  PLOP3.LUT P4, PT, P0, P4, PT, 0xf2, 0x2f ;  /* 0x00000000002f781c */ /* 0x000ff60000789e72 */
[----:B------:R-:W-:Y:S02]  /*4f10*/  @!UPT UIADD3 URZ, UPT, UPT, URZ, URZ, URZ ;  /* 0x000000fffffff290 */ /* 0x000fe4000fffe0ff */
[----:B-1----:R-:W-:Y:S05]  /*4f20*/  @!P4 IADD3 R8, P0, PT, R30, 0x580, RZ ;  /* 0x000005801e08c810 */ /* 0x002fea0007f1e0ff */
[----:B--2---:R-:W-:Y:S01]  /*4f30*/  @!P4 IMAD.X R2, RZ, RZ, R31, P0 ;  /* 0x000000ffff02c224 */ /* 0x004fe200000e061f */
[----:B----4-:R-:W-:Y:S07]  /*4f40*/  @!P2 BRA `(.L_x_102) ;  /* 0x0000004c0050a947 */ /* 0x010fee0003800000 */
.L_x_195:
[----:B------:R-:W-:Y:S01]  /*4f50*/  @!P4 R2UR UR9, R8 ;  /* 0x000000000809c2ca */ /* 0x000fe200000e0000 */
[----:B------:R-:W-:Y:S01]  /*4f60*/  VOTEU.ALL UP1, P4 ;  /* 0x0000000000ff7886 */ /* 0x000fe20002020000 */
[----:B------:R-:W-:Y:S01]  /*4f70*/  @!P4 R2UR UR8, R2 ;  /* 0x000000000208c2ca */ /* 0x000fe200000e0000 */
[----:B------:R-:W-:Y:S01]  /*4f80*/  VOTEU.ALL UP2, P4 ;  /* 0x0000000000ff7886 */ /* 0x000fe20002040000 */
[----:B------:R-:W-:Y:S01]  /*4f90*/  UMOV UR16, 0x0 ;  /* 0x0000000000107882 */ /* 0x000fe20000000000 */
[----:B------:R-:W-:Y:S01]  /*4fa0*/  UMOV UR17, 0x10000000 ;  /* 0x1000000000117882 */ /* 0x000fe20000000000 */
[----:B------:R-:W-:Y:S01]  /*4fb0*/  @!UP1 UIADD3 UR40, UPT, UPT, UR7, 0x200, URZ ;  /* 0x0000020007289890 */ /* 0x000fe2000fffe0ff */
[----:B-1----:R-:W-:Y:S01]  /*4fc0*/  @!P4 IMAD.MOV.U32 R0, RZ, RZ, 0x1000 ;  /* 0x00001000ff00c424 */ /* 0x002fe200078e00ff */
[----:B------:R-:W-:Y:S01]  /*4fd0*/  UMOV UR44, UR36 ;  /* 0x00000024002c7c82 */ /* 0x000fe20008000000 */
[----:B------:R-:W-:Y:S01]  /*4fe0*/  @!UP1 UIADD3 UR10, UPT, UPT, UR42, 0x40, URZ ;  /* 0x000000402a0a9890 */ /* 0x000fe2000fffe0ff */
[----:B------:R-:W-:Y:S01]  /*4ff0*/  UMOV UR11, UR43 ;  /* 0x0000002b000b7c82 */ /* 0x000fe20008000000 */
[----:B------:R-:W-:Y:S02]  /*5000*/  UMOV UR12, UR36 ;  /* 0x00000024000c7c82 */ /* 0x000fe40008000000 */
[----:B------:R-:W-:Y:S01]  /*5010*/  IMAD.U32 R8, RZ, RZ, UR9 ;  /* 0x00000009ff087e24 */ /* 0x000fe2000f8e00ff */
[----:B------:R-:W-:Y:S01]  /*5020*/  UMOV UR9, UR41 ;  /* 0x0000002900097c82 */ /* 0x000fe20008000000 */
[----:B------:R-:W-:Y:S01]  /*5030*/  IMAD.U32 R9, RZ, RZ, UR8 ;  /* 0x00000008ff097e24 */ /* 0x000fe2000f8e00ff */
[----:B------:R-:W-:Y:S02]  /*5040*/  @!UP1 UIADD3 UR8, UPT, UPT, UR7, 0xa00, URZ ;  /* 0x00000a0007089890 */ /* 0x000fe4000fffe0ff */
[----:B------:R-:W-:Y:S01]  /*5050*/  @!P4 R2UR UR18, R8 ;  /* 0x000000000812c2ca */ /* 0x000fe200000e0000 */
[----:B------:R-:W-:Y:S01]  /*5060*/  VOTEU.ALL UP1, P4 ;  /* 0x0000000000ff7886 */ /* 0x000fe20002020000 */
[----:B------:R-:W-:Y:S01]  /*5070*/  @!P4 R2UR UR19, R9 ;  /* 0x000000000913c2ca */ /* 0x000fe200000e0000 */
[----:B------:R-:W-:Y:S01]  /*5080*/  UPRMT UR14, UR37, 0x654, UR41 ;  /* 0x00000654250e7896 */ /* 0x000fe20008000029 */
[----:B------:R-:W-:Y:S05]  /*5090*/  @!P4 IADD3 R8, P0, PT, R30, 0x580, RZ ;  /* 0x000005801e08c810 */ /* 0x000fea0007f1e0ff */
[----:B------:R-:W-:Y:S06]  /*50a0*/  @!P4 IMAD.X R2, RZ, RZ, R31, P0 ;  /* 0x000000ffff02c224 */ /* 0x000fec00000e061f */
[----:B------:R1:W-:Y:S01]  /*50b0*/  @!UP2 UTMALDG.3D [UR40], [UR18], desc[UR16] ;  /* 0x000010281200a5b4 */ /* 0x0003e20008011000 */
[----:B------:R1:W-:Y:S01]  /*50c0*/  @!UP1 UTMALDG.3D [UR8], [UR18], desc[UR16] ;  /* 0x00001008120095b4 */ /* 0x0003e20008011000 */
[----:B------:R1:W-:Y:S01]  /*50d0*/  @!P4 SYNCS.ARRIVE.TRANS64.RED.A0TR RZ, [UR7+0xd0], R0 ;  /* 0x0000d000ffffc9a7 */ /* 0x0003e20008300407 */
[----:B------:R-:W-:Y:S01]  /*50e0*/  SYNCS.ARRIVE.TRANS64.RED.A1T0 RZ, [UR14], RZ ;  /* 0x000000ffffff79a7 */ /* 0x000fe2000810040e */
[----:B------:R-:W2:Y:S02]  /*50f0*/  SYNCS.PHASECHK.TRANS64.TRYWAIT P2, [UR7+0xf8], R22 ;  /* 0x0000f816ff0075a7 */ /* 0x000ea40008041107 */
[----:B-12---:R-:W-:Y:S05]  /*5100*/  @!P2 BRA `(.L_x_103) ;  /* 0x0000004800f8a947 */ /* 0x006fea0003800000 */
.L_x_197:
        /* <DEDUP_REMOVED lines=8> */
[----:B------:R-:W-:Y:S01]  /*5190*/  @!UP1 UIADD3 UR32, UPT, UPT, UR7, 0x1200, URZ ;  /* 0x0000120007209890 */ /* 0x000fe2000fffe0ff */
[----:B------:R-:W-:Y:S01]  /*51a0*/  UMOV UR35, UR43 ;  /* 0x0000002b00237c82 */ /* 0x000fe20008000000 */
[----:B------:R-:W-:Y:S03]  /*51b0*/  @!UP1 UIADD3 UR10, UPT, UPT, UR42, 0x50, URZ ;  /* 0x000000502a0a9890 */ /* 0x000fe6000fffe0ff */
[----:B------:R-:W-:Y:S01]  /*51c0*/  IMAD.U32 R8, RZ, RZ, UR9 ;  /* 0x00000009ff087e24 */ /* 0x000fe2000f8e00ff */
[----:B------:R-:W-:Y:S01]  /*51d0*/  UMOV UR9, UR33 ;  /* 0x0000002100097c82 */ /* 0x000fe20008000000 */
[----:B------:R-:W-:Y:S01]  /*51e0*/  IMAD.U32 R9, RZ, RZ, UR8 ;  /* 0x00000008ff097e24 */ /* 0x000fe2000f8e00ff */
[----:B------:R-:W-:Y:S02]  /*51f0*/  @!UP1 UIADD3 UR8, UPT, UPT, UR7, 0x1a00, URZ ;  /* 0x00001a0007089890 */ /* 0x000fe4000fffe0ff */
[----:B------:R-:W-:Y:S01]  /*5200*/  @!P4 R2UR UR18, R8 ;  /* 0x000000000812c2ca */ /* 0x000fe200000e0000 */
[----:B------:R-:W-:Y:S01]  /*5210*/  VOTEU.ALL UP1, P4 ;  /* 0x0000000000ff7886 */ /* 0x000fe20002020000 */
[----:B------:R-:W-:Y:S01]  /*5220*/  @!P4 R2UR UR19, R9 ;  /* 0x000000000913c2ca */ /* 0x000fe200000e0000 */
[----:B------:R-:W-:Y:S01]  /*5230*/  UMOV UR11, UR43 ;  /* 0x0000002b000b7c82 */ /* 0x000fe20008000000 */
[----:B------:R-:W-:Y:S01]  /*5240*/  UMOV UR12, UR36 ;  /* 0x00000024000c7c82 */ /* 0x000fe20008000000 */
[----:B------:R-:W-:Y:S01]  /*5250*/  UPRMT UR14, UR37, 0x654, UR33 ;  /* 0x00000654250e7896 */ /* 0x000fe20008000021 */
[----:B------:R-:W-:Y:S05]  /*5260*/  @!P4 IADD3 R8, P0, PT, R30, 0x580, RZ ;  /* 0x000005801e08c810 */ /* 0x000fea0007f1e0ff */
[----:B------:R-:W-:Y:S04]  /*5270*/  @!P4 IMAD.X R2, RZ, RZ, R31, P0 ;  /* 0x000000ffff02c224 */ /* 0x000fe800000e061f */
[----:B------:R1:W-:Y:S01]  /*5280*/  @!UP2 UTMALDG.3D [UR32], [UR18], desc[UR16] ;  /* 0x000010201200a5b4 */ /* 0x0003e20008011000 */
[----:B------:R1:W-:Y:S01]  /*5290*/  @!UP1 UTMALDG.3D [UR8], [UR18], desc[UR16] ;  /* 0x00001008120095b4 */ /* 0x0003e20008011000 */
[----:B------:R1:W-:Y:S01]  /*52a0*/  @!P4 SYNCS.ARRIVE.TRANS64.RED.A0TR RZ, [UR7+0xd8], R0 ;  /* 0x0000d800ffffc9a7 */ /* 0x0003e20008300407 */
[----:B------:R-:W-:Y:S01]  /*52b0*/  SYNCS.ARRIVE.TRANS64.RED.A1T0 RZ, [UR14], RZ ;  /* 0x000000ffffff79a7 */ /* 0x000fe2000810040e */
[----:B------:R-:W2:Y:S02]  /*52c0*/  SYNCS.PHASECHK.TRANS64.TRYWAIT P2, [UR7+0x100], R22 ;  /* 0x00010016ff0075a7 */ /* 0x000ea40008041107 */
[----:B-12---:R-:W-:Y:S05]  /*52d0*/  @!P2 BRA `(.L_x_104) ;  /* 0x00000048009ca947 */ /* 0x006fea0003800000 */
.L_x_199:
[----:B------:R-:W2:Y:S01]  /*52e0*/  LDC.64 R12, c[0x0][0xb18] ;  /* 0x0002c600ff0c7b82 */ /* 0x000ea20000000a00 */
[----:B------:R-:W-:Y:S01]  /*52f0*/  @!P4 R2UR UR8, R2 ;  /* 0x000000000208c2ca */ /* 0x000fe200000e0000 */
[----:B------:R-:W-:Y:S01]  /*5300*/  VOTEU.ALL UP1, P4 ;  /* 0x0000000000ff7886 */ /* 0x000fe20002020000 */
[----:B------:R-:W-:Y:S01]  /*5310*/  @!P4 R2UR UR9, R8 ;  /* 0x000000000809c2ca */ /* 0x000fe200000e0000 */
[----:B------:R-:W-:Y:S01]  /*5320*/  VOTEU.ALL UP2, P4 ;  /* 0x0000000000ff7886 */ /* 0x000fe20002040000 */
[----:B------:R-:W-:Y:S03]  /*5330*/  UMOV UR16, 0x0 ;  /* 0x0000000000107882 */ /* 0x000fe60000000000 */
[----:B------:R-:W4:Y:S01]  /*5340*/  @!P1 LDC R2, c[0x0][0xb0c] ;  /* 0x0002c300ff029b82 */ /* 0x000f220000000800 */
[----:B------:R-:W-:Y:S01]  /*5350*/  @!UP1 UIADD3 UR26, UPT, UPT, UR42, 0x20, URZ ;  /* 0x000000202a1a9890 */ /* 0x000fe2000fffe0ff */
[----:B-1----:R-:W-:Y:S01]  /*5360*/  @!P4 IMAD.MOV.U32 R0, RZ, RZ, 0x1000 ;  /* 0x00001000ff00c424 */ /* 0x002fe200078e00ff */
[----:B------:R-:W-:Y:S01]  /*5370*/  @!UP1 UIADD3 UR24, UPT, UPT, UR7, 0x2200, URZ ;  /* 0x0000220007189890 */ /* 0x000fe2000fffe0ff */
[----:B------:R-:W-:Y:S01]  /*5380*/  @P3 SHF.R.U32.HI R26, RZ, 0x10, R17 ;  /* 0x00000010ff1a3819 */ /* 0x000fe20000011611 */
[----:B------:R-:W-:Y:S01]  /*5390*/  UMOV UR17, 0x10000000 ;  /* 0x1000000000117882 */ /* 0x000fe20000000000 */
[----:B------:R-:W-:Y:S01]  /*53a0*/  UMOV UR27, UR43 ;  /* 0x0000002b001b7c82 */ /* 0x000fe20008000000 */
[----:B------:R-:W-:Y:S01]  /*53b0*/  UMOV UR28, UR36 ;  /* 0x00000024001c7c82 */ /* 0x000fe20008000000 */
[----:B------:R-:W-:Y:S01]  /*53c0*/  IMAD.U32 R9, RZ, RZ, UR8 ;  /* 0x00000008ff097e24 */ /* 0x000fe2000f8e00ff */
[----:B------:R-:W-:Y:S01]  /*53d0*/  @!UP1 UIADD3 UR10, UPT, UPT, UR42, 0x60, URZ ;  /* 0x000000602a0a9890 */ /* 0x000fe2000fffe0ff */
[----:B------:R-:W-:Y:S01]  /*53e0*/  IMAD.U32 R8, RZ, RZ, UR9 ;  /* 0x00000009ff087e24 */ /* 0x000fe2000f8e00ff */
[----:B------:R-:W-:Y:S01]  /*53f0*/  @!UP1 UIADD3 UR8, UPT, UPT, UR7, 0x2a00, URZ ;  /* 0x00002a0007089890 */ /* 0x000fe2000fffe0ff */
[----:B------:R-:W-:Y:S01]  /*5400*/  VIADD R28, R28, 0x1 ;  /* 0x000000011c1c7836 */ /* 0x000fe20000000000 */
[----:B------:R-:W-:Y:S01]  /*5410*/  @!P4 R2UR UR19, R9 ;  /* 0x000000000913c2ca */ /* 0x000fe200000e0000 */
[----:B------:R-:W-:Y:S01]  /*5420*/  VOTEU.ALL UP1, P4 ;  /* 0x0000000000ff7886 */ /* 0x000fe20002020000 */
[----:B------:R-:W-:Y:S01]  /*5430*/  @!P4 R2UR UR18, R8 ;  /* 0x000000000812c2ca */ /* 0x000fe200000e0000 */
[----:B------:R-:W-:Y:S01]  /*5440*/  UMOV UR9, UR25 ;  /* 0x0000001900097c82 */ /* 0x000fe20008000000 */
[----:B------:R-:W1:Y:S01]  /*5450*/  LDC.64 R8, c[0x0][0xb10] ;  /* 0x0002c400ff087b82 */ /* 0x000e620000000a00 */
[----:B------:R-:W-:Y:S01]  /*5460*/  UMOV UR11, UR43 ;  /* 0x0000002b000b7c82 */ /* 0x000fe20008000000 */
[----:B------:R-:W-:Y:S01]  /*5470*/  UMOV UR12, UR36 ;  /* 0x00000024000c7c82 */ /* 0x000fe20008000000 */
[----:B------:R-:W-:Y:S08]  /*5480*/  UPRMT UR14, UR37, 0x654, UR25 ;  /* 0x00000654250e7896 */ /* 0x000ff00008000019 */
[----:B------:R1:W-:Y:S01]  /*5490*/  @!UP2 UTMALDG.3D [UR24], [UR18], desc[UR16] ;  /* 0x000010181200a5b4 */ /* 0x0003e20008011000 */
[----:B------:R1:W-:Y:S01]  /*54a0*/  @!UP1 UTMALDG.3D [UR8], [UR18], desc[UR16] ;  /* 0x00001008120095b4 */ /* 0x0003e20008011000 */
[----:B------:R5:W-:Y:S01]  /*54b0*/  @!P4 SYNCS.ARRIVE.TRANS64.RED.A0TR RZ, [UR7+0xe0], R0 ;  /* 0x0000e000ffffc9a7 */ /* 0x000be20008300407 */
[C---:B-1----:R-:W-:Y:S01]  /*54c0*/  @!P1 IMAD.HI.U32 R8, R11.reuse, R8, RZ ;  /* 0x000000080b089227 */ /* 0x042fe200078e00ff */
[----:B--2---:R-:W-:Y:S02]  /*54d0*/  @!P1 ISETP.NE.AND P0, PT, R12, 0x1, PT ;  /* 0x000000010c00980c */ /* 0x004fe40003f05270 */
[----:B----4-:R-:W-:Y:S01]  /*54e0*/  @!P1 ISETP.NE.AND P2, PT, R2, 0x1, PT ;  /* 0x000000010200980c */ /* 0x010fe20003f45270 */
[C---:B------:R-:W-:Y:S01]  /*54f0*/  @!P1 IMAD.HI.U32 R13, R10.reuse, R13, RZ ;  /* 0x0000000d0a0d9227 */ /* 0x040fe200078e00ff */
[----:B------:R-:W-:Y:S04]  /*5500*/  @!P1 SHF.R.U32.HI R8, RZ, R9, R8 ;  /* 0x00000009ff089219 */ /* 0x000fe80000011608 */
[----:B------:R-:W-:Y:S01]  /*5510*/  @!P1 SEL R8, R11, R8, !P2 ;  /* 0x000000080b089207 */ /* 0x000fe20005000000 */
[----:B------:R-:W-:Y:S01]  /*5520*/  SYNCS.ARRIVE.TRANS64.RED.A1T0 RZ, [UR14], RZ ;  /* 0x000000ffffff79a7 */ /* 0x000fe2000810040e */
[----:B------:R-:W1:Y:S01]  /*5530*/  SYNCS.PHASECHK.TRANS64.TRYWAIT P5, [UR7+0x108], R22 ;  /* 0x00010816ff0075a7 */ /* 0x000e6200080a1107 */
[----:B-----5:R-:W2:Y:S02]  /*5540*/  @!P1 LDC R0, c[0x0][0xb20] ;  /* 0x0002c800ff009b82 */ /* 0x020ea40000000800 */
[----:B--2---:R-:W-:Y:S04]  /*5550*/  @!P1 SHF.R.U32.HI R0, RZ, R0, R13 ;  /* 0x00000000ff009219 */ /* 0x004fe8000001160d */
[----:B------:R-:W-:Y:S05]  /*5560*/  @!P1 SEL R9, R10, R0, !P0 ;  /* 0x000000000a099207 */ /* 0x000fea0004000000 */
[----:B------:R-:W-:Y:S02]  /*5570*/  @!P1 IMAD.IADD R0, R9, 0x1, -R8 ;  /* 0x0000000109009824 */ /* 0x000fe400078e0a08 */
[----:B------:R-:W-:Y:S02]  /*5580*/  @!P1 IMAD.IADD R8, R8, 0x1, -R9 ;  /* 0x0000000108089824 */ /* 0x000fe400078e0a09 */
[----:B------:R-:W-:Y:S02]  /*5590*/  @!P1 IMAD R11, R0, R2, R11 ;  /* 0x00000002000b9224 */ /* 0x000fe400078e020b */
[----:B------:R-:W-:Y:S01]  /*55a0*/  @!P1 IMAD R10, R8, R12, R10 ;  /* 0x0000000c080a9224 */ /* 0x000fe200078e020a */
[----:B-1----:R-:W-:Y:S06]  /*55b0*/  @!P5 BRA `(.L_x_105) ;  /* 0x0000004400fcd947 */ /* 0x002fec0003800000 */
.L_x_201:
[----:B------:R-:W-:Y:S01]  /*55c0*/  @!P4 IADD3 R2, P0, PT, R30, 0x580, RZ ;  /* 0x000005801e02c810 */ /* 0x000fe20007f1e0ff */
[----:B------:R-:W-:Y:S01]  /*55d0*/  VOTEU.ALL UP1, P4 ;  /* 0x0000000000ff7886 */ /* 0x000fe20002020000 */
[----:B------:R-:W-:Y:S01]  /*55e0*/  VOTEU.ALL UP2, P4 ;  /* 0x0000000000ff7886 */ /* 0x000fe20002040000 */
[----:B------:R-:W-:Y:S01]  /*55f0*/  UMOV UR14, 0x0 ;  /* 0x00000000000e7882 */ /* 0x000fe20000000000 */
[----:B------:R-:W-:Y:S01]  /*5600*/  @!P4 R2UR UR9, R2 ;  /* 0x000000000209c2ca */ /* 0x000fe200000e0000 */
[----:B-1----:R-:W-:Y:S01]  /*5610*/  @!P4 IMAD.X R0, RZ, RZ, R31, P0 ;  /* 0x000000ffff00c224 */ /* 0x002fe200000e061f */
[----:B------:R-:W-:Y:S01]  /*5620*/  @!UP1 UIADD3 UR17, UPT, UPT, UR7, 0xe8, URZ ;  /* 0x000000e807119890 */ /* 0x000fe2000fffe0ff */
[----:B------:R-:W-:Y:S01]  /*5630*/  ISETP.NE.AND P0, PT, R28, 0x2, PT ;  /* 0x000000021c00780c */ /* 0x000fe20003f05270 */
[----:B------:R-:W-:Y:S01]  /*5640*/  @!UP1 UIADD3 UR18, UPT, UPT, UR42, 0x30, URZ ;  /* 0x000000302a129890 */ /* 0x000fe2000fffe0ff */
[----:B------:R-:W-:Y:S01]  /*5650*/  LOP3.LUT R29, R29, 0x1, RZ, 0x3c, !PT ;  /* 0x000000011d1d7812 */ /* 0x000fe200078e3cff */
[----:B------:R-:W-:Y:S01]  /*5660*/  @!UP1 UIADD3 UR16, UPT, UPT, UR7, 0x3200, URZ ;  /* 0x0000320007109890 */ /* 0x000fe2000fffe0ff */
[----:B------:R-:W-:Y:S01]  /*5670*/  @!P4 R2UR UR8, R0 ;  /* 0x000000000008c2ca */ /* 0x000fe200000e0000 */
[----:B------:R-:W-:Y:S01]  /*5680*/  UMOV UR15, 0x10000000 ;  /* 0x10000000000f7882 */ /* 0x000fe20000000000 */
[----:B------:R-:W-:Y:S01]  /*5690*/  UMOV UR19, UR43 ;  /* 0x0000002b00137c82 */ /* 0x000fe20008000000 */
[----:B------:R-:W-:Y:S01]  /*56a0*/  UMOV UR20, UR36 ;  /* 0x0000002400147c82 */ /* 0x000fe20008000000 */
[----:B------:R-:W-:Y:S01]  /*56b0*/  @!UP1 UIADD3 UR10, UPT, UPT, UR42, 0x70, URZ ;  /* 0x000000702a0a9890 */ /* 0x000fe2000fffe0ff */
[----:B------:R-:W-:Y:S01]  /*56c0*/  SEL R0, RZ, 0x1, P0 ;  /* 0x00000001ff007807 */ /* 0x000fe20000000000 */
[----:B------:R-:W-:Y:S01]  /*56d0*/  IMAD.U32 R8, RZ, RZ, UR9 ;  /* 0x00000009ff087e24 */ /* 0x000fe2000f8e00ff */
[----:B------:R-:W-:Y:S01]  /*56e0*/  UMOV UR11, UR43 ;  /* 0x0000002b000b7c82 */ /* 0x000fe20008000000 */
[----:B------:R-:W-:Y:S01]  /*56f0*/  UMOV UR12, UR36 ;  /* 0x00000024000c7c82 */ /* 0x000fe20008000000 */
[----:B------:R-:W-:Y:S01]  /*5700*/  UMOV UR9, UR17 ;  /* 0x0000001100097c82 */ /* 0x000fe20008000000 */
[----:B------:R-:W-:Y:S01]  /*5710*/  @P3 R2UR UR36, R26 ;  /* 0x000000001a2432ca */ /* 0x000fe200000e0000 */
[----:B------:R-:W-:Y:S01]  /*5720*/  IMAD.IADD R22, R10, 0x1, R54 ;  /* 0x000000010a167824 */ /* 0x000fe200078e0236 */
[----:B------:R-:W-:Y:S01]  /*5730*/  @!P4 R2UR UR22, R8 ;  /* 0x000000000816c2ca */ /* 0x000fe200000e0000 */
[----:B------:R-:W-:Y:S01]  /*5740*/  IMAD.U32 R9, RZ, RZ, UR8 ;  /* 0x00000008ff097e24 */ /* 0x000fe2000f8e00ff */
[----:B------:R-:W-:Y:S01]  /*5750*/  @!UP1 UIADD3 UR8, UPT, UPT, UR7, 0x3a00, URZ ;  /* 0x00003a0007089890 */ /* 0x000fe2000fffe0ff */
[----:B------:R-:W-:Y:S01]  /*5760*/  LOP3.LUT R27, R27, R0, RZ, 0x3c, !PT ;  /* 0x000000001b1b7212 */ /* 0x000fe200078e3cff */
[----:B------:R-:W-:Y:S01]  /*5770*/  VOTEU.ALL UP1, P4 ;  /* 0x0000000000ff7886 */ /* 0x000fe20002020000 */
[----:B------:R-:W-:Y:S01]  /*5780*/  IMAD.IADD R23, R11, 0x1, R55 ;  /* 0x000000010b177824 */ /* 0x000fe200078e0237 */
[----:B------:R-:W-:Y:S02]  /*5790*/  @!P4 R2UR UR23, R9 ;  /* 0x000000000917c2ca */ /* 0x000fe400000e0000 */
[----:B------:R-:W-:Y:S11]  /*57a0*/  SEL R28, R28, RZ, P0 ;  /* 0x000000ff1c1c7207 */ /* 0x000ff60000000000 */
[----:B------:R2:W-:Y:S01]  /*57b0*/  @!UP2 UTMALDG.3D [UR16], [UR22], desc[UR14] ;  /* 0x00000e101600a5b4 */ /* 0x0005e20008011000 */
[----:B------:R2:W-:Y:S01]  /*57c0*/  @!UP1 UTMALDG.3D [UR8], [UR22], desc[UR14] ;  /* 0x00000e08160095b4 */ /* 0x0005e20008011000 */
[----:B------:R2:W-:Y:S01]  /*57d0*/  @!P4 SYNCS.ARRIVE.TRANS64.RED.A0TR RZ, [UR7+0xe8], R25 ;  /* 0x0000e819ffffc9a7 */ /* 0x0005e20008300407 */
[----:B------:R-:W-:Y:S01]  /*57e0*/  UPLOP3.LUT UP1, UPT, UPT, UPT, UPT, 0x80, 0x8 ;  /* 0x000000000008789c */ /* 0x000fe20003f2f070 */
[----:B------:R-:W-:Y:S01]  /*57f0*/  SYNCS.ARRIVE.TRANS64.RED.A1T0 RZ, [UR13], RZ ;  /* 0x000000ffffff79a7 */ /* 0x000fe2000810040d */
[----:B------:R-:W-:Y:S09]  /*5800*/  @P3 BRA `(.L_x_106) ;  /* 0xfffffff000343947 */ /* 0x000ff2000383ffff */
[----:B------:R-:W-:-:S04]  /*5810*/  SHF.L.U32 R2, R29, 0x1f, RZ ;  /* 0x0000001f1d027819 */ /* 0x000fc800000006ff */
[----:B------:R-:W1:Y:S02]  /*5820*/  SYNCS.PHASECHK.TRANS64.TRYWAIT P0, [UR7+0xf0], R2 ;  /* 0x0000f002ff0075a7 */ /* 0x000e640008001107 */
[----:B-1----:R-:W-:Y:S05]  /*5830*/  @!P0 BRA `(.L_x_107) ;  /* 0x0000004400748947 */ /* 0x002fea0003800000 */
.L_x_203:
[----:B------:R-:W4:Y:S02]  /*5840*/  SYNCS.PHASECHK.TRANS64.TRYWAIT P0, [UR7+0xf8], R2 ;  /* 0x0000f802ff0075a7 */ /* 0x000f240008001107 */
[----:B----4-:R-:W-:Y:S05]  /*5850*/  @!P0 BRA `(.L_x_108) ;  /* 0x0000004400848947 */ /* 0x010fea0003800000 */
.L_x_205:
[----:B------:R-:W4:Y:S02]  /*5860*/  SYNCS.PHASECHK.TRANS64.TRYWAIT P0, [UR7+0x100], R2 ;  /* 0x00010002ff0075a7 */ /* 0x000f240008001107 */
[----:B----4-:R-:W-:Y:S05]  /*5870*/  @!P0 BRA `(.L_x_109) ;  /* 0x0000004400948947 */ /* 0x010fea0003800000 */
.L_x_207:
[----:B-1----:R-:W-:-:S07]  /*5880*/  MOV R0, UR7 ;  /* 0x0000000700007c02 */ /* 0x002fce0008000f00 */
.L_x_110:
[----:B-1----:R-:W-:-:S04]  /*5890*/  SHF.L.U32 R2, R29, 0x1f, RZ ;  /* 0x0000001f1d027819 */ /* 0x002fc800000006ff */
[----:B------:R1:W4:Y:S03]  /*58a0*/  SYNCS.PHASECHK.TRANS64.TRYWAIT P0, [R0+URZ+0x108], R2 ;  /* 0x00010802000075a7 */ /* 0x00032600080011ff */
[----:B----4-:R-:W-:Y:S05]  /*58b0*/  @!P0 NANOSLEEP.SYNCS 0x989680 ;  /* 0x009896800000895d */ /* 0x010fea0003900000 */
[----:B------:R-:W4:Y:S02]  /*58c0*/  @!P0 SYNCS.PHASECHK.TRANS64 P0, [R0+URZ+0x108], R2 ;  /* 0x00010802000085a7 */ /* 0x000f2400080010ff */
[----:B--2-4-:R-:W-:Y:S05]  /*58d0*/  @P0 EXIT ;  /* 0x000000000000094d */ /* 0x014fea0003800000 */
[----:B------:R-:W-:Y:S05]  /*58e0*/  BRA `(.L_x_110) ;  /* 0xfffffffc00e87947 */ /* 0x000fea000383ffff */
.L_x_95:
[----:B------:R-:W-:-:S06]  /*58f0*/  UISETP.GE.AND UP1, UPT, UR10, 0x4, UPT ;  /* 0x000000040a00788c */ /* 0x000fcc000bf26270 */
[----:B------:R-:W-:-:S13]  /*5900*/  PLOP3.LUT P0, PT, PT, PT, UP1, 0x80, 0x8 ;  /* 0x000000000008781c */ /* 0x000fda0003f0f018 */
[----:B------:R-:W-:Y:S05]  /*5910*/  @!P0 EXIT ;  /* 0x000000000000894d */ /* 0x000fea0003800000 */
[----:B------:R-:W-:Y:S01]  /*5920*/  BAR.SYNC.DEFER_BLOCKING 0x6, 0xa0 ;  /* 0x0182800000007b1d */ /* 0x000fe20000010000 */
[C---:B------:R-:W-:Y:S01]  /*5930*/  IMAD.SHL.U32 R84, R85.reuse, 0x10, RZ ;  /* 0x0000001055547824 */ /* 0x040fe200078e00ff */
[----:B------:R-:W-:Y:S01]  /*5940*/  CS2R R80, SRZ ;  /* 0x0000000000507805 */ /* 0x000fe2000001ff00 */
[----:B------:R-:W-:Y:S02]  /*5950*/  IMAD.SHL.U32 R6, R86, 0x200000, RZ ;  /* 0x0020000056067824 */ /* 0x000fe400078e00ff */
[C---:B------:R-:W-:Y:S01]  /*5960*/  IMAD.U32 R5, R85.reuse, 0x10000, RZ ;  /* 0x0001000055057824 */ /* 0x040fe200078e00ff */
[----:B------:R-:W-:Y:S02]  /*5970*/  UMOV UR41, 0x400 ;  /* 0x0000040000297882 */ /* 0x000fe40000000000 */
[----:B------:R-:W1:Y:S01]  /*5980*/  LDC R72, c[0x0][0x370] ;  /* 0x0000dc00ff487b82 */ /* 0x000e620000000800 */
[----:B------:R-:W-:Y:S01]  /*5990*/  ULEA UR41, UR37, UR41, 0x18 ;  /* 0x0000002925297291 */ /* 0x000fe2000f8ec0ff */
[C---:B------:R-:W-:Y:S01]  /*59a0*/  IMAD.SHL.U32 R2, R85.reuse, 0x2, RZ ;  /* 0x0000000255027824 */ /* 0x040fe200078e00ff */
[----:B------:R-:W-:Y:S01]  /*59b0*/  LOP3.LUT R4, R84, 0x40, RZ, 0xc0, !PT ;  /* 0x0000004054047812 */ /* 0x000fe200078ec0ff */
[----:B------:R-:W-:Y:S01]  /*59c0*/  IMAD.SHL.U32 R3, R86, 0x200, RZ ;  /* 0x0000020056037824 */ /* 0x000fe200078e00ff */
[----:B------:R-:W-:Y:S01]  /*59d0*/  LOP3.LUT R0, R84, 0x5b0, RZ, 0xc0, !PT ;  /* 0x000005b054007812 */ /* 0x000fe200078ec0ff */
[----:B------:R-:W-:Y:S01]  /*59e0*/  IMAD.MOV.U32 R38, RZ, RZ, RZ ;  /* 0x000000ffff267224 */ /* 0x000fe200078e00ff */
[----:B------:R-:W-:Y:S01]  /*59f0*/  LOP3.LUT R6, R6, 0x200000, RZ, 0xc0, !PT ;  /* 0x0020000006067812 */ /* 0x000fe200078ec0ff */
[----:B------:R-:W2:Y:S01]  /*5a00*/  LDC R71, c[0x0][0x374] ;  /* 0x0000dd00ff477b82 */ /* 0x000ea20000000800 */
[----:B------:R-:W-:Y:S01]  /*5a10*/  LOP3.LUT R2, R4, 0x8, R2, 0xf8, !PT ;  /* 0x0000000804027812 */ /* 0x000fe200078ef802 */
[----:B------:R-:W-:Y:S01]  /*5a20*/  IMAD.MOV.U32 R82, RZ, RZ, RZ ;  /* 0x000000ffff527224 */ /* 0x000fe200078e00ff */
[----:B------:R-:W-:Y:S01]  /*5a30*/  LOP3.LUT R0, R0, 0x200, R3, 0xf8, !PT ;  /* 0x0000020000007812 */ /* 0x000fe200078ef803 */
[----:B------:R-:W-:Y:S01]  /*5a40*/  IMAD.MOV.U32 R70, RZ, RZ, RZ ;  /* 0x000000ffff467224 */ /* 0x000fe200078e00ff */
[----:B------:R-:W-:Y:S01]  /*5a50*/  LOP3.LUT R5, R6, 0x400000, R5, 0xf8, !PT ;  /* 0x0040000006057812 */ /* 0x000fe200078ef805 */
[----:B------:R-:W3:Y:S01]  /*5a60*/  LDCU.64 UR46, c[0x0][0x348] ;  /* 0x00006900ff2e77ac */ /* 0x000ee20008000a00 */
[----:B------:R-:W-:Y:S01]  /*5a70*/  LOP3.LUT P0, RZ, R84, 0x40, RZ, 0xc0, !PT ;  /* 0x0000004054ff7812 */ /* 0x000fe2000780c0ff */
[----:B------:R-:W4:Y:S01]  /*5a80*/  LDS R39, [UR41+0x1d0] ;  /* 0x0001d029ff277984 */ /* 0x000f220008000800 */
[----:B------:R-:W-:Y:S01]  /*5a90*/  LOP3.LUT R83, R0, R2, RZ, 0xfc, !PT ;  /* 0x0000000200537212 */ /* 0x000fe200078efcff */
[----:B------:R-:W-:Y:S01]  /*5aa0*/  UMOV UR44, 0x1 ;  /* 0x00000001002c7882 */ /* 0x000fe20000000000 */
[----:B------:R-:W-:Y:S01]  /*5ab0*/  P2R R0, PR, RZ, 0x1 ;  /* 0x00000001ff007803 */ /* 0x000fe20000000000 */
[----:B------:R-:W-:Y:S01]  /*5ac0*/  UIADD3 UR40, UPT, UPT, UR41, 0x200, URZ ;  /* 0x0000020029287890 */ /* 0x000fe2000fffe0ff */
[----:B------:R-:W-:Y:S01]  /*5ad0*/  LOP3.LUT R85, R85, 0x60, RZ, 0xc0, !PT ;  /* 0x0000006055557812 */ /* 0x000fe200078ec0ff */
[----:B------:R-:W-:Y:S01]  /*5ae0*/  UMOV UR43, URZ ;  /* 0x000000ff002b7c82 */ /* 0x000fe20008000000 */
[----:B------:R-:W-:Y:S01]  /*5af0*/  UMOV UR42, URZ ;  /* 0x000000ff002a7c82 */ /* 0x000fe20008000000 */
[----:B-1234-:R-:W-:-:S08]  /*5b00*/  IMAD.IADD R39, R39, 0x1, R5 ;  /* 0x0000000127277824 */ /* 0x01efd000078e0205 */
.L_x_139:
[C---:B------:R-:W-:Y:S02]  /*5b10*/  LEA R0, R70.reuse, UR41, 0x3 ;  /* 0x0000002946007c11 */ /* 0x040fe4000f8e18ff */
[----:B------:R-:W-:Y:S02]  /*5b20*/  SHF.L.U32 R2, R81, 0x1f, RZ ;  /* 0x0000001f51027819 */ /* 0x000fe400000006ff */
[----:B------:R-:W-:Y:S02]  /*5b30*/  LEA R8, R70, UR41, 0x4 ;  /* 0x0000002946087c11 */ /* 0x000fe4000f8e20ff */
[----:B------:R-:W1:Y:S02]  /*5b40*/  SYNCS.PHASECHK.TRANS64.TRYWAIT P0, [R0+URZ+0x120], R2 ;  /* 0x00012002000075a7 */ /* 0x000e6400080011ff */
[----:B-1----:R-:W-:Y:S05]  /*5b50*/  @!P0 BRA `(.L_x_111) ;  /* 0x0000004000f48947 */ /* 0x002fea0003800000 */
.L_x_208:
        /* <DEDUP_REMOVED lines=11> */
[----:B--2---:R-:W-:-:S04]  /*5c10*/  LOP3.LUT P3, RZ, R10, 0x1, RZ, 0xc0, !PT ;  /* 0x000000010aff7812 */ /* 0x004fc8000786c0ff */
[----:B------:R-:W-:-:S09]  /*5c20*/  P2R R88, PR, RZ, 0x8 ;  /* 0x00000008ff587803 */ /* 0x000fd20000000000 */
[----:B------:R-:W-:Y:S02]  /*5c30*/  @P3 MOV R78, R8 ;  /* 0x00000008004e3202 */ /* 0x000fe40000000f00 */
[----:B------:R-:W-:Y:S01]  /*5c40*/  @P3 LOP3.LUT R77, R9, 0xffff, RZ, 0xc0, !PT ;  /* 0x0000ffff094d3812 */ /* 0x000fe200078ec0ff */
[----:B-1----:R-:W-:Y:S06]  /*5c50*/  @!P0 BRA `(.L_x_112) ;  /* 0x0000000000b88947 */ /* 0x002fec0003800000 */
[----:B------:R-:W1:Y:S01]  /*5c60*/  LDC.64 R4, c[0x0][0xb18] ;  /* 0x0002c600ff047b82 */ /* 0x000e620000000a00 */
[----:B------:R-:W-:-:S07]  /*5c70*/  ISETP.NE.AND P0, PT, R34, 0x1, PT ;  /* 0x000000012200780c */ /* 0x000fce0003f05270 */
[----:B------:R-:W2:Y:S08]  /*5c80*/  LDC.64 R6, c[0x0][0xb10] ;  /* 0x0002c400ff067b82 */ /* 0x000eb00000000a00 */
[----:B------:R-:W3:Y:S08]  /*5c90*/  LDC R0, c[0x0][0xb20] ;  /* 0x0002c800ff007b82 */ /* 0x000ef00000000800 */
[----:B------:R-:W4:Y:S01]  /*5ca0*/  LDC R12, c[0x0][0xb0c] ;  /* 0x0002c300ff0c7b82 */ /* 0x000f220000000800 */
[----:B-1----:R-:W-:Y:S01]  /*5cb0*/  IMAD.HI.U32 R14, R71, R5, RZ ;  /* 0x00000005470e7227 */ /* 0x002fe200078e00ff */
[----:B------:R-:W-:-:S03]  /*5cc0*/  ISETP.NE.AND P1, PT, R4, 0x1, PT ;  /* 0x000000010400780c */ /* 0x000fc60003f25270 */
[----:B------:R-:W-:-:S03]  /*5cd0*/  IMAD.HI.U32 R5, R77, R5, RZ ;  /* 0x000000054d057227 */ /* 0x000fc600078e00ff */
[----:B------:R-:W1:Y:S01]  /*5ce0*/  LDC.64 R2, c[0x0][0xb28] ;  /* 0x0002ca00ff027b82 */ /* 0x000e620000000a00 */
[----:B--2---:R-:W-:-:S04]  /*5cf0*/  IMAD.HI.U32 R15, R72, R6, RZ ;  /* 0x00000006480f7227 */ /* 0x004fc800078e00ff */
[----:B------:R-:W-:Y:S01]  /*5d00*/  IMAD.HI.U32 R16, R78, R6, RZ ;  /* 0x000000064e107227 */ /* 0x000fe200078e00ff */
[-C--:B------:R-:W-:Y:S02]  /*5d10*/  SHF.R.U32.HI R15, RZ, R7.reuse, R15 ;  /* 0x00000007ff0f7219 */ /* 0x080fe4000001160f */
[-C--:B---3--:R-:W-:Y:S02]  /*5d20*/  SHF.R.U32.HI R14, RZ, R0.reuse, R14 ;  /* 0x00000000ff0e7219 */ /* 0x088fe4000001160e */
[----:B------:R-:W-:Y:S02]  /*5d30*/  SHF.R.U32.HI R5, RZ, R0, R5 ;  /* 0x00000000ff057219 */ /* 0x000fe40000011605 */
[----:B------:R-:W-:Y:S02]  /*5d40*/  SEL R14, R71, R14, !P1 ;  /* 0x0000000e470e7207 */ /* 0x000fe40004800000 */
[----:B------:R-:W-:Y:S02]  /*5d50*/  SHF.R.U32.HI R16, RZ, R7, R16 ;  /* 0x00000007ff107219 */ /* 0x000fe40000011610 */
[----:B----4-:R-:W-:-:S02]  /*5d60*/  ISETP.NE.AND P2, PT, R12, 0x1, PT ;  /* 0x000000010c00780c */ /* 0x010fc40003f45270 */
[----:B------:R-:W-:Y:S02]  /*5d70*/  SEL R5, R77, R5, !P1 ;  /* 0x000000054d057207 */ /* 0x000fe40004800000 */
[----:B------:R-:W-:Y:S02]  /*5d80*/  SEL R15, R72, R15, !P2 ;  /* 0x0000000f480f7207 */ /* 0x000fe40005000000 */
[----:B------:R-:W-:Y:S01]  /*5d90*/  SEL R16, R78, R16, !P2 ;  /* 0x000000104e107207 */ /* 0x000fe20005000000 */
[----:B-1----:R-:W-:-:S04]  /*5da0*/  IMAD.HI.U32 R13, R14, R2, RZ ;  /* 0x000000020e0d7227 */ /* 0x002fc800078e00ff */
        /* <DEDUP_REMOVED lines=25> */
.L_x_112:
[----:B------:R-:W1:Y:S02]  /*5f40*/  LDCU UR4, c[0x0][0xb30] ;  /* 0x00016600ff0477ac */ /* 0x000e640008000800 */
[----:B-1----:R-:W-:-:S09]  /*5f50*/  UISETP.NE.AND UP0, UPT, UR4, 0x1, UPT ;  /* 0x000000010400788c */ /* 0x002fd2000bf05270 */
        /* <DEDUP_REMOVED lines=17> */
.L_x_113:
[----:B------:R-:W-:Y:S01]  /*6070*/  ULOP3.LUT UP0, URZ, UR40, 0x90, URZ, 0xc0, !UPT ;  /* 0x0000009028ff7892 */ /* 0x000fe2000f80c0ff */
[----:B------:R-:W-:Y:S02]  /*6080*/  IADD3 R70, PT, PT, R70, 0x1, RZ ;  /* 0x0000000146467810 */ /* 0x000fe40007ffe0ff */
[----:B------:R-:W-:-:S06]  /*6090*/  @P3 SHF.R.U32.HI R79, RZ, 0x10, R9 ;  /* 0x00000010ff4f3819 */ /* 0x000fcc0000011609 */
[----:B------:R-:W-:Y:S05]  /*60a0*/  BRA.U !UP0, `(.L_x_114) ;  /* 0x00000001087c7547 */ /* 0x000fea000b800000 */
[----:B------:R-:W-:Y:S01]  /*60b0*/  MOV R2, 0x0 ;  /* 0x0000000000027802 */ /* 0x000fe20000000f00 */
[----:B------:R-:W1:Y:S01]  /*60c0*/  LDCU.64 UR8, c[0x4][0x80] ;  /* 0x01001000ff0877ac */ /* 0x000e620008000a00 */
[----:B------:R-:W-:Y:S02]  /*60d0*/  HFMA2 R12, -RZ, RZ, 0, 5.9604644775390625e-08 ;  /* 0x00000001ff0c7431 */ /* 0x000fe400000001ff */
[----:B------:R-:W-:Y:S01]  /*60e0*/  IMAD.MOV.U32 R8, RZ, RZ, 0x70 ;  /* 0x00000070ff087424 */ /* 0x000fe200078e00ff */
[----:B------:R2:W3:Y:S01]  /*60f0*/  LDC.64 R14, c[0x4][R2] ;  /* 0x01000000020e7b82 */ /* 0x0004e20000000a00 */
[----:B------:R-:W4:Y:S01]  /*6100*/  LDCU.64 UR6, c[0x4][0x88] ;  /* 0x01001100ff0677ac */ /* 0x000f220008000a00 */
[----:B------:R-:W-:Y:S01]  /*6110*/  IMAD.MOV.U32 R13, RZ, RZ, RZ ;  /* 0x000000ffff0d7224 */ /* 0x000fe200078e00ff */
[----:B------:R-:W2:Y:S01]  /*6120*/  LDCU.64 UR4, c[0x4][0x8] ;  /* 0x01000100ff0477ac */ /* 0x000ea20008000a00 */
[----:B-1----:R-:W-:Y:S01]  /*6130*/  IMAD.U32 R4, RZ, RZ, UR8 ;  /* 0x00000008ff047e24 */ /* 0x002fe2000f8e00ff */
[----:B------:R-:W-:Y:S01]  /*6140*/  MOV R5, UR9 ;  /* 0x0000000900057c02 */ /* 0x000fe20008000f00 */
[----:B----4-:R-:W-:Y:S01]  /*6150*/  IMAD.U32 R6, RZ, RZ, UR6 ;  /* 0x00000006ff067e24 */ /* 0x010fe2000f8e00ff */
[----:B------:R-:W-:Y:S01]  /*6160*/  MOV R7, UR7 ;  /* 0x0000000700077c02 */ /* 0x000fe20008000f00 */
[----:B--2---:R-:W-:Y:S01]  /*6170*/  IMAD.U32 R10, RZ, RZ, UR4 ;  /* 0x00000004ff0a7e24 */ /* 0x004fe2000f8e00ff */
[----:B------:R-:W-:-:S02]  /*6180*/  MOV R11, UR5 ;  /* 0x00000005000b7c02 */ /* 0x000fc40008000f00 */
[----:B------:R-:W-:-:S07]  /*6190*/  LEPC R20, `(.L_x_115) ;  /* 0x000000001014794e */ /* 0x000fce0000000000 */
[----:B---3-5:R-:W-:Y:S05]  /*61a0*/  CALL.ABS.NOINC R14 ;  /* 0x000000000e007343 */ /* 0x028fea0003c00000 */
.L_x_115:
[----:B------:R-:W1:Y:S01]  /*61b0*/  LDC.64 R2, c[0x4][R2] ;  /* 0x0100000002027b82 */ /* 0x000e620000000a00 */
[----:B------:R-:W2:Y:S01]  /*61c0*/  LDCU.64 UR8, c[0x4][0x80] ;  /* 0x01001000ff0877ac */ /* 0x000ea20008000a00 */
[----:B------:R-:W-:Y:S02]  /*61d0*/  HFMA2 R12, -RZ, RZ, 0, 5.9604644775390625e-08 ;  /* 0x00000001ff0c7431 */ /* 0x000fe400000001ff */
[----:B------:R-:W-:Y:S01]  /*61e0*/  IMAD.MOV.U32 R8, RZ, RZ, 0x70 ;  /* 0x00000070ff087424 */ /* 0x000fe200078e00ff */
[----:B------:R-:W3:Y:S01]  /*61f0*/  LDCU.64 UR6, c[0x4][0x88] ;  /* 0x01001100ff0677ac */ /* 0x000ee20008000a00 */
[----:B------:R-:W-:Y:S01]  /*6200*/  IMAD.MOV.U32 R13, RZ, RZ, RZ ;  /* 0x000000ffff0d7224 */ /* 0x000fe200078e00ff */
[----:B------:R-:W4:Y:S01]  /*6210*/  LDCU.64 UR4, c[0x4][0x8] ;  /* 0x01000100ff0477ac */ /* 0x000f220008000a00 */
[----:B--2---:R-:W-:Y:S02]  /*6220*/  MOV R4, UR8 ;  /* 0x0000000800047c02 */ /* 0x004fe40008000f00 */
[----:B------:R-:W-:Y:S01]  /*6230*/  MOV R5, UR9 ;  /* 0x0000000900057c02 */ /* 0x000fe20008000f00 */
[----:B---3--:R-:W-:Y:S01]  /*6240*/  IMAD.U32 R6, RZ, RZ, UR6 ;  /* 0x00000006ff067e24 */ /* 0x008fe2000f8e00ff */
[----:B------:R-:W-:Y:S01]  /*6250*/  MOV R7, UR7 ;  /* 0x0000000700077c02 */ /* 0x000fe20008000f00 */
[----:B----4-:R-:W-:Y:S01]  /*6260*/  IMAD.U32 R10, RZ, RZ, UR4 ;  /* 0x00000004ff0a7e24 */ /* 0x010fe2000f8e00ff */
[----:B------:R-:W-:-:S02]  /*6270*/  MOV R11, UR5 ;  /* 0x00000005000b7c02 */ /* 0x000fc40008000f00 */
[----:B------:R-:W-:-:S07]  /*6280*/  LEPC R20, `(.L_x_114) ;  /* 0x000000001014794e */ /* 0x000fce0000000000 */
[----:B-1----:R-:W-:Y:S05]  /*6290*/  CALL.ABS.NOINC R2 ;  /* 0x0000000002007343 */ /* 0x002fea0003c00000 */
.L_x_114:
[----:B------:R-:W1:Y:S01]  /*62a0*/  LDC.64 R2, c[0x0][0x890] ;  /* 0x00022400ff027b82 */ /* 0x000e620000000a00 */
[----:B------:R-:W-:-:S06]  /*62b0*/  ULOP3.LUT UR4, UR44, 0x1, URZ, 0x3c, !UPT ;  /* 0x000000012c047892 */ /* 0x000fcc000f8e3cff */
[----:B------:R-:W-:Y:S01]  /*62c0*/  IMAD.U32 R76, RZ, RZ, UR4 ;  /* 0x00000004ff4c7e24 */ /* 0x000fe2000f8e00ff */
[----:B-1----:R-:W-:-:S04]  /*62d0*/  ISETP.NE.U32.AND P3, PT, R2, RZ, PT ;  /* 0x000000ff0200720c */ /* 0x002fc80003f65070 */
[----:B------:R-:W-:-:S13]  /*62e0*/  ISETP.NE.AND.EX P3, PT, R3, RZ, PT, P3 ;  /* 0x000000ff0300720c */ /* 0x000fda0003f65330 */
[----:B------:R-:W-:Y:S05]  /*62f0*/  @!P3 BRA `(.L_x_116) ;  /* 0x000000000034b947 */ /* 0x000fea0003800000 */
[----:B------:R-:W1:Y:S02]  /*6300*/  LDCU.64 UR4, c[0x0][0x888] ;  /* 0x00011100ff0477ac */ /* 0x000e640008000a00 */
[----:B-1----:R-:W-:-:S04]  /*6310*/  UISETP.NE.U32.AND UP0, UPT, UR4, URZ, UPT ;  /* 0x000000ff0400728c */ /* 0x002fc8000bf05070 */
[----:B------:R-:W-:-:S09]  /*6320*/  UISETP.NE.AND.EX UP0, UPT, UR5, URZ, UPT, UP0 ;  /* 0x000000ff0500728c */ /* 0x000fd2000bf05300 */
[----:B------:R-:W-:Y:S05]  /*6330*/  BRA.U !UP0, `(.L_x_117) ;  /* 0x0000000108187547 */ /* 0x000fea000b800000 */
[----:B------:R-:W1:Y:S01]  /*6340*/  LDC.64 R4, c[0x0][0x888] ;  /* 0x00022200ff047b82 */ /* 0x000e620000000a00 */
[----:B------:R-:W-:-:S04]  /*6350*/  IMAD R0, R2, UR36, RZ ;  /* 0x0000002402007c24 */ /* 0x000fc8000f8e02ff */
[----:B-1----:R-:W-:-:S05]  /*6360*/  IMAD.WIDE R4, R0, 0x4, R4 ;  /* 0x0000000400047825 */ /* 0x002fca00078e0204 */
[----:B-----5:R1:W5:Y:S01]  /*6370*/  LDG.E R52, desc[UR38][R4.64] ;  /* 0x0000002604347981 */ /* 0x020362000c1e1900 */
[----:B------:R-:W-:Y:S01]  /*6380*/  MOV R64, 0x1 ;  /* 0x0000000100407802 */ /* 0x000fe20000000f00 */
[----:B------:R-:W-:Y:S06]  /*6390*/  BRA `(.L_x_116) ;  /* 0x00000000000c7947 */ /* 0x000fec0003800000 */
.L_x_117:
[----:B------:R-:W1:Y:S01]  /*63a0*/  LDCU UR4, c[0x0][0x880] ;  /* 0x00011000ff0477ac */ /* 0x000e620008000800 */
[----:B------:R-:W-:Y:S01]  /*63b0*/  HFMA2 R64, -RZ, RZ, 0, 5.9604644775390625e-08 ;  /* 0x00000001ff407431 */ /* 0x000fe200000001ff */
[----:B-1---5:R-:W-:Y:S02]  /*63c0*/  MOV R52, UR4 ;  /* 0x0000000400347c02 */ /* 0x022fe40008000f00 */
.L_x_116:
[----:B-1----:R-:W1:Y:S02]  /*63d0*/  LDC.64 R4, c[0x0][0x8b0] ;  /* 0x00022c00ff047b82 */ /* 0x002e640000000a00 */
        /* <DEDUP_REMOVED lines=11> */
[----:B------:R-:W-:Y:S05]  /*6490*/  BRA `(.L_x_118) ;  /* 0x0000000000087947 */ /* 0x000fea0003800000 */
.L_x_119:
[----:B------:R-:W1:Y:S02]  /*64a0*/  LDCU UR4, c[0x0][0x8a0] ;  /* 0x00011400ff0477ac */ /* 0x000e640008000800 */
[----:B-1---5:R-:W-:Y:S02]  /*64b0*/  MOV R40, UR4 ;  /* 0x0000000400287c02 */ /* 0x022fe40008000f00 */
.L_x_118:
[----:B------:R-:W-:Y:S01]  /*64c0*/  UISETP.NE.AND UP0, UPT, UR45, URZ, UPT ;  /* 0x000000ff2d00728c */ /* 0x000fe2000bf05270 */
[----:B------:R-:W-:-:S04]  /*64d0*/  PLOP3.LUT P0, PT, PT, PT, PT, 0x8, 0x80 ;  /* 0x000000000080781c */ /* 0x000fc80003f0e170 */
[----:B------:R-:W-:-:S04]  /*64e0*/  P2R R89, PR, RZ, 0x1 ;  /* 0x00000001ff597803 */ /* 0x000fc80000000000 */
[----:B------:R-:W-:Y:S05]  /*64f0*/  BRA.U !UP0, `(.L_x_120) ;  /* 0x00000001083c7547 */ /* 0x000fea000b800000 */
[----:B------:R-:W-:-:S04]  /*6500*/  ISETP.NE.U32.AND P0, PT, R2, RZ, PT ;  /* 0x000000ff0200720c */ /* 0x000fc80003f05070 */
[----:B------:R-:W-:-:S13]  /*6510*/  ISETP.NE.AND.EX P0, PT, R3, RZ, PT, P0 ;  /* 0x000000ff0300720c */ /* 0x000fda0003f05300 */
[----:B-----5:R-:W-:-:S04]  /*6520*/  @!P0 FSETP.EQ.AND P1, PT, R52, RZ, PT ;  /* 0x000000ff3400820b */ /* 0x020fc80003f22000 */
[----:B------:R-:W-:Y:S01]  /*6530*/  P2R R89, PR, RZ, 0x2 ;  /* 0x00000002ff597803 */ /* 0x000fe20000000000 */
[----:B------:R-:W-:Y:S08]  /*6540*/  @!P0 BRA `(.L_x_120) ;  /* 0x0000000000288947 */ /* 0x000ff00003800000 */
[----:B------:R-:W2:Y:S01]  /*6550*/  LDCU.64 UR4, c[0x0][0x888] ;  /* 0x00011100ff0477ac */ /* 0x000ea20008000a00 */
[----:B------:R-:W-:Y:S02]  /*6560*/  LOP3.LUT P1, RZ, R64, 0xff, RZ, 0xc0, !PT ;  /* 0x000000ff40ff7812 */ /* 0x000fe4000782c0ff */
[----:B------:R-:W-:-:S04]  /*6570*/  FSETP.NEU.AND P0, PT, R52, RZ, PT ;  /* 0x000000ff3400720b */ /* 0x000fc80003f0d000 */
[----:B------:R-:W-:Y:S02]  /*6580*/  SEL R0, RZ, 0xffffffff, P0 ;  /* 0xffffffffff007807 */ /* 0x000fe40000000000 */
[----:B--2---:R-:W-:-:S04]  /*6590*/  ISETP.NE.U32.AND P2, PT, RZ, UR4, PT ;  /* 0x00000004ff007c0c */ /* 0x004fc8000bf45070 */
[----:B------:R-:W-:-:S04]  /*65a0*/  ISETP.NE.AND.EX P2, PT, RZ, UR5, PT, P2 ;  /* 0x00000005ff007c0c */ /* 0x000fc8000bf45320 */
[----:B------:R-:W-:-:S04]  /*65b0*/  @!P1 SEL R0, RZ, 0xffffffff, P2 ;  /* 0xffffffffff009807 */ /* 0x000fc80001000000 */
[----:B------:R-:W-:-:S04]  /*65c0*/  LOP3.LUT R0, R0, 0x1, RZ, 0xc0, !PT ;  /* 0x0000000100007812 */ /* 0x000fc800078ec0ff */
[----:B------:R-:W-:-:S04]  /*65d0*/  ISETP.EQ.U32.AND P0, PT, R0, 0x1, PT ;  /* 0x000000010000780c */ /* 0x000fc80003f02070 */
[----:B------:R-:W-:-:S09]  /*65e0*/  P2R R89, PR, RZ, 0x1 ;  /* 0x00000001ff597803 */ /* 0x000fd20000000000 */
.L_x_120:
[----:B------:R-:W-:Y:S01]  /*65f0*/  ISETP.NE.AND P4, PT, R89, RZ, PT ;  /* 0x000000ff5900720c */ /* 0x000fe20003f85270 */
[----:B------:R-:W-:Y:S01]  /*6600*/  IMAD.MOV.U32 R75, RZ, RZ, 0x1 ;  /* 0x00000001ff4b7424 */ /* 0x000fe200078e00ff */
[----:B------:R-:W-:Y:S01]  /*6610*/  LEA R3, R38, UR41, 0x3 ;  /* 0x0000002926037c11 */ /* 0x000fe2000f8e18ff */
[----:B------:R-:W-:Y:S01]  /*6620*/  IMAD.SHL.U32 R69, R23, 0x40, RZ ;  /* 0x0000004017457824 */ /* 0x000fe200078e00ff */
[----:B------:R-:W-:Y:S01]  /*6630*/  SHF.L.U32 R0, R82, 0x1f, RZ ;  /* 0x0000001f52007819 */ /* 0x000fe200000006ff */
[----:B------:R-:W-:Y:S01]  /*6640*/  IMAD.SHL.U32 R67, R22, 0x80, RZ ;  /* 0x0000008016437824 */ /* 0x000fe200078e00ff */
[----:B------:R-:W-:Y:S01]  /*6650*/  CS2R R62, SRZ ;  /* 0x00000000003e7805 */ /* 0x000fe2000001ff00 */
[----:B------:R-:W-:Y:S01]  /*6660*/  IMAD R36, R38, 0x40, R39 ;  /* 0x0000004026247824 */ /* 0x000fe200078e0227 */
[----:B------:R-:W-:Y:S01]  /*6670*/  CS2R R60, SRZ ;  /* 0x00000000003c7805 */ /* 0x000fe2000001ff00 */
[----:B------:R-:W-:Y:S01]  /*6680*/  IMAD.MOV.U32 R37, RZ, RZ, RZ ;  /* 0x000000ffff257224 */ /* 0x000fe200078e00ff */
[----:B------:R-:W-:Y:S01]  /*6690*/  CS2R R58, SRZ ;  /* 0x00000000003a7805 */ /* 0x000fe2000001ff00 */
[----:B------:R-:W-:Y:S01]  /*66a0*/  IMAD.U32 R74, RZ, RZ, UR42 ;  /* 0x0000002aff4a7e24 */ /* 0x000fe2000f8e00ff */
[----:B------:R-:W-:Y:S01]  /*66b0*/  CS2R R56, SRZ ;  /* 0x0000000000387805 */ /* 0x000fe2000001ff00 */
[----:B------:R-:W-:Y:S01]  /*66c0*/  VOTEU.ALL UP0, P4 ;  /* 0x0000000000ff7886 */ /* 0x000fe20002000000 */
[----:B------:R-:W-:Y:S01]  /*66d0*/  @!P4 SHF.L.U32 R2, R76, 0x1f, RZ ;  /* 0x0000001f4c02c819 */ /* 0x000fe200000006ff */
[----:B------:R-:W-:-:S03]  /*66e0*/  IMAD.U32 R73, RZ, RZ, UR43 ;  /* 0x0000002bff497e24 */ /* 0x000fc6000f8e00ff */
[----:B------:R-:W-:-:S09]  /*66f0*/  @!UP0 ULEA UR4, UR43, UR41, 0x3 ;  /* 0x000000292b048291 */ /* 0x000fd2000f8e18ff */
[----:B------:R2:W3:Y:S02]  /*6700*/  @!P4 SYNCS.PHASECHK.TRANS64.TRYWAIT P1, [UR4+0xd0], R2 ;  /* 0x0000d002ff00c5a7 */ /* 0x0004e40008021104 */
[----:B------:R-:W4:Y:S01]  /*6710*/  LDCU.64 UR4, c[0x0][0x888] ;  /* 0x00011100ff0477ac */ /* 0x000f220008000a00 */
[----:B------:R1:W3:Y:S01]  /*6720*/  SYNCS.PHASECHK.TRANS64.TRYWAIT P0, [R3+URZ+0x140], R0 ;  /* 0x00014000030075a7 */ /* 0x0002e200080011ff */
[----:B----4-:R-:W-:-:S04]  /*6730*/  ISETP.NE.U32.AND P2, PT, RZ, UR4, PT ;  /* 0x00000004ff007c0c */ /* 0x010fc8000bf45070 */
[----:B------:R-:W-:-:S04]  /*6740*/  ISETP.NE.AND.EX P2, PT, RZ, UR5, PT, P2 ;  /* 0x00000005ff007c0c */ /* 0x000fc8000bf45320 */
[----:B--2---:R-:W-:Y:S02]  /*6750*/  SEL R2, RZ, 0xffffffff, P2 ;  /* 0xffffffffff027807 */ /* 0x004fe40001000000 */
[----:B-----5:R-:W-:-:S04]  /*6760*/  FSETP.NEU.AND P2, PT, R52, RZ, PT ;  /* 0x000000ff3400720b */ /* 0x020fc80003f4d000 */
[----:B-1----:R-:W-:Y:S02]  /*6770*/  SEL R0, RZ, 0xffffffff, P2 ;  /* 0xffffffffff007807 */ /* 0x002fe40001000000 */
[----:B------:R-:W-:-:S04]  /*6780*/  LOP3.LUT P2, R66, R64, 0xff, RZ, 0xc0, !PT ;  /* 0x000000ff40427812 */ /* 0x000fc8000784c0ff */
[----:B------:R-:W-:-:S04]  /*6790*/  @P3 SEL R0, R2, R0, !P2 ;  /* 0x0000000002003207 */ /* 0x000fc80005000000 */
[----:B------:R-:W-:-:S04]  /*67a0*/  LOP3.LUT R0, R0, 0x1, RZ, 0xc0, !PT ;  /* 0x0000000100007812 */ /* 0x000fc800078ec0ff */
[----:B------:R-:W-:-:S04]  /*67b0*/  ISETP.NE.U32.AND P2, PT, R0, 0x1, PT ;  /* 0x000000010000780c */ /* 0x000fc80003f45070 */
[----:B------:R-:W-:Y:S02]  /*67c0*/  P2R R87, PR, RZ, 0x4 ;  /* 0x00000004ff577803 */ /* 0x000fe40000000000 */
[----:B---3--:R-:W-:Y:S02]  /*67d0*/  @!P4 SEL R75, RZ, 0x1, !P1 ;  /* 0x00000001ff4bc807 */ /* 0x008fe40004800000 */
[----:B------:R-:W-:-:S07]  /*67e0*/  SEL R68, RZ, 0x1, !P0 ;  /* 0x00000001ff447807 */ /* 0x000fce0004000000 */
.L_x_138:
[----:B------:R-:W-:Y:S01]  /*67f0*/  ISETP.NE.AND P0, PT, R89, RZ, PT ;  /* 0x000000ff5900720c */ /* 0x000fe20003f05270 */
[----:B------:R-:W-:Y:S05]  /*6800*/  YIELD ;  /* 0x0000000000007946 */ /* 0x000fea0003800000 */
[----:B------:R-:W-:Y:S07]  /*6810*/  BSSY B1, `(.L_x_121) ;  /* 0x000001c000017945 */ /* 0x000fee0003800000 */
[----:B-1----:R-:W-:Y:S05]  /*6820*/  @P0 BRA `(.L_x_122) ;  /* 0x0000000000680947 */ /* 0x002fea0003800000 */
[----:B------:R-:W-:Y:S01]  /*6830*/  ISETP.NE.AND P2, PT, R87, RZ, PT ;  /* 0x000000ff5700720c */ /* 0x000fe20003f45270 */
[----:B------:R-:W-:Y:S01]  /*6840*/  BSSY B0, `(.L_x_123) ;  /* 0x000000f000007945 */ /* 0x000fe20003800000 */
[----:B------:R-:W-:Y:S02]  /*6850*/  LOP3.LUT P1, RZ, R84, 0x40, RZ, 0xc0, !PT ;  /* 0x0000004054ff7812 */ /* 0x000fe4000782c0ff */
[----:B------:R-:W-:Y:S09]  /*6860*/  PLOP3.LUT P0, PT, PT, PT, PT, 0x8, 0x80 ;  /* 0x000000000080781c */ /* 0x000ff20003f0e170 */
[----:B------:R-:W-:Y:S01]  /*6870*/  @P2 IMAD R4, R73, 0x800, R83 ;  /* 0x0000080049042824 */ /* 0x000fe200078e0253 */
[----:B------:R-:W-:Y:S02]  /*6880*/  @P2 PLOP3.LUT P0, PT, P1, PT, PT, 0x80, 0x8 ;  /* 0x000000000008281c */ /* 0x000fe40000f0f070 */
[----:B------:R-:W-:Y:S02]  /*6890*/  ISETP.NE.AND P1, PT, R75, RZ, PT ;  /* 0x000000ff4b00720c */ /* 0x000fe40003f25270 */
[----:B------:R-:W-:Y:S05]  /*68a0*/  @P2 LEA R4, R4, UR41, 0x1 ;  /* 0x0000002904042c11 */ /* 0x000fea000f8e08ff */
[C---:B------:R-:W-:Y:S02]  /*68b0*/  @P2 VIADD R0, R4.reuse, 0x200 ;  /* 0x0000020004002836 */ /* 0x040fe40000000000 */
[----:B------:R-:W-:Y:S02]  /*68c0*/  @P2 VIADD R2, R4, 0x210 ;  /* 0x0000021004022836 */ /* 0x000fe40000000000 */
[----:B------:R-:W-:Y:S02]  /*68d0*/  @P0 VIADD R2, R0, 0xfffffff0 ;  /* 0xfffffff000020836 */ /* 0x000fe40000000000 */
[----:B------:R-:W-:Y:S05]  /*68e0*/  @P1 BRA `(.L_x_124) ;  /* 0x0000000000101947 */ /* 0x000fea0003800000 */
[----:B------:R-:W-:Y:S02]  /*68f0*/  LEA R3, R73, UR41, 0x3 ;  /* 0x0000002949037c11 */ /* 0x000fe4000f8e18ff */
[----:B------:R-:W-:Y:S04]  /*6900*/  SHF.L.U32 R0, R76, 0x1f, RZ ;  /* 0x0000001f4c007819 */ /* 0x000fe800000006ff */
[----:B------:R-:W1:Y:S02]  /*6910*/  SYNCS.PHASECHK.TRANS64.TRYWAIT P0, [R3+URZ+0xd0], R0 ;  /* 0x0000d000030075a7 */ /* 0x000e6400080011ff */
[----:B-1----:R-:W-:Y:S05]  /*6920*/  @!P0 BRA `(.L_x_125) ;  /* 0x0000003400948947 */ /* 0x002fea0003800000 */
.L_x_124:
[----:B------:R-:W-:Y:S05]  /*6930*/  BSYNC B0 ;  /* 0x0000000000007941 */ /* 0x000fea0003800000 */
.L_x_123:
[----:B------:R-:W-:Y:S01]  /*6940*/  ISETP.NE.AND P0, PT, R87, RZ, PT ;  /* 0x000000ff5700720c */ /* 0x000fe20003f05270 */
[----:B------:R-:W-:Y:S11]  /*6950*/  VIADD R73, R73, 0x1 ;  /* 0x0000000149497836 */ /* 0x000ff60000000000 */
[----:B------:R-:W-:Y:S01]  /*6960*/  @!UPT UIADD3 URZ, UPT, UPT, URZ, URZ, URZ ;  /* 0x000000fffffff290 */ /* 0x000fe2000fffe0ff */
[----:B------:R2:W3:Y:S04]  /*6970*/  @P0 LDS.128 R56, [R4+0x200] ;  /* 0x0002000004380984 */ /* 0x0004e80000000c00 */
[----:B------:R2:W4:Y:S01]  /*6980*/  @P0 LDS.128 R60, [R2] ;  /* 0x00000000023c0984 */ /* 0x0005220000000c00 */
[C---:B------:R-:W-:Y:S04]  /*6990*/  ISETP.NE.AND P0, PT, R73.reuse, 0x4, PT ;  /* 0x000000044900780c */ /* 0x040fe80003f05270 */
[----:B-1----:R-:W-:Y:S02]  /*69a0*/  SEL R0, RZ, 0x1, P0 ;  /* 0x00000001ff007807 */ /* 0x002fe40000000000 */
[----:B------:R-:W-:Y:S02]  /*69b0*/  SEL R73, R73, RZ, P0 ;  /* 0x000000ff49497207 */ /* 0x000fe40000000000 */
[----:B------:R-:W-:Y:S02]  /*69c0*/  LOP3.LUT R76, R76, R0, RZ, 0x3c, !PT ;  /* 0x000000004c4c7212 */ /* 0x000fe400078e3cff */
.L_x_122:
[----:B------:R-:W-:Y:S05]  /*69d0*/  BSYNC B1 ;  /* 0x0000000000017941 */ /* 0x000fea0003800000 */
.L_x_121:
[C---:B------:R-:W-:Y:S01]  /*69e0*/  LOP3.LUT P1, RZ, R37.reuse, R68, RZ, 0xfc, !PT ;  /* 0x0000004425ff7212 */ /* 0x040fe2000782fcff */
[----:B------:R-:W-:Y:S01]  /*69f0*/  IMAD.SHL.U32 R35, R37, 0x10, RZ ;  /* 0x0000001025237824 */ /* 0x000fe200078e00ff */
[----:B------:R-:W-:Y:S01]  /*6a00*/  LEA R65, R38, UR41, 0x3 ;  /* 0x0000002926417c11 */ /* 0x000fe2000f8e18ff */
[----:B------:R-:W-:Y:S02]  /*6a10*/  BSSY B0, `(.L_x_126) ;  /* 0x0000009000007945 */ /* 0x000fe40003800000 */
[----:B--2---:R-:W-:Y:S05]  /*6a20*/  IMAD.IADD R2, R36, 0x1, R35 ;  /* 0x0000000124027824 */ /* 0x004fea00078e0223 */
[----:B------:R-:W-:Y:S04]  /*6a30*/  SHF.R.U32.HI R0, RZ, 0x15, R2 ;  /* 0x00000015ff007819 */ /* 0x000fe80000011602 */
[----:B------:R-:W-:Y:S01]  /*6a40*/  LOP3.LUT P0, RZ, R0, 0x3, R86, 0x48, !PT ;  /* 0x0000000300ff7812 */ /* 0x000fe20007804856 */
[----:B------:R-:W-:Y:S01]  /*6a50*/  @!UPT UIADD3 URZ, UPT, UPT, URZ, URZ, URZ ;  /* 0x000000fffffff290 */ /* 0x000fe2000fffe0ff */
[----:B------:R-:W-:Y:S11]  /*6a60*/  @P1 BRA `(.L_x_127) ;  /* 0x00000000000c1947 */ /* 0x000ff60003800000 */
[----:B------:R-:W-:Y:S04]  /*6a70*/  SHF.L.U32 R0, R82, 0x1f, RZ ;  /* 0x0000001f52007819 */ /* 0x000fe800000006ff */
[----:B------:R-:W1:Y:S02]  /*6a80*/  SYNCS.PHASECHK.TRANS64.TRYWAIT P1, [R65+URZ+0x140], R0 ;  /* 0x00014000410075a7 */ /* 0x000e6400080211ff */
[----:B-1----:R-:W-:Y:S05]  /*6a90*/  @!P1 BRA `(.L_x_128) ;  /* 0x00000034004c9947 */ /* 0x002fea0003800000 */
.L_x_127:
[----:B------:R-:W-:Y:S05]  /*6aa0*/  BSYNC B0 ;  /* 0x0000000000007941 */ /* 0x000fea0003800000 */
.L_x_126:
[----:B------:R-:W-:Y:S05]  /*6ab0*/  @!P0 BRA `(.L_x_129) ;  /* 0x0000000000408947 */ /* 0x000fea0003800000 */
[----:B------:R-:W2:Y:S01]  /*6ac0*/  LDCU.64 UR8, c[0x4][0x70] ;  /* 0x01000e00ff0877ac */ /* 0x000ea20008000a00 */
[----:B------:R-:W-:Y:S01]  /*6ad0*/  MOV R15, 0x0 ;  /* 0x00000000000f7802 */ /* 0x000fe20000000f00 */
[----:B------:R-:W-:Y:S02]  /*6ae0*/  HFMA2 R12, -RZ, RZ, 0, 5.9604644775390625e-08 ;  /* 0x00000001ff0c7431 */ /* 0x000fe400000001ff */
[----:B------:R-:W-:Y:S02]  /*6af0*/  IMAD.MOV.U32 R8, RZ, RZ, 0x192 ;  /* 0x00000192ff087424 */ /* 0x000fe400078e00ff */
[----:B------:R-:W-:Y:S01]  /*6b00*/  IMAD.MOV.U32 R13, RZ, RZ, RZ ;  /* 0x000000ffff0d7224 */ /* 0x000fe200078e00ff */
[----:B------:R-:W5:Y:S01]  /*6b10*/  LDCU.64 UR6, c[0x4][0x78] ;  /* 0x01000f00ff0677ac */ /* 0x000f620008000a00 */
[----:B------:R-:W1:Y:S01]  /*6b20*/  LDC.64 R14, c[0x4][R15] ;  /* 0x010000000f0e7b82 */ /* 0x000e620000000a00 */
[----:B------:R-:W3:Y:S01]  /*6b30*/  LDCU.64 UR4, c[0x4][0x10] ;  /* 0x01000200ff0477ac */ /* 0x000ee20008000a00 */
[----:B--2---:R-:W-:Y:S01]  /*6b40*/  MOV R5, UR9 ;  /* 0x0000000900057c02 */ /* 0x004fe20008000f00 */
[----:B------:R-:W-:Y:S01]  /*6b50*/  IMAD.U32 R4, RZ, RZ, UR8 ;  /* 0x00000008ff047e24 */ /* 0x000fe2000f8e00ff */
[----:B-----5:R-:W-:Y:S01]  /*6b60*/  MOV R7, UR7 ;  /* 0x0000000700077c02 */ /* 0x020fe20008000f00 */
[----:B------:R-:W-:Y:S01]  /*6b70*/  IMAD.U32 R6, RZ, RZ, UR6 ;  /* 0x00000006ff067e24 */ /* 0x000fe2000f8e00ff */
[----:B---3--:R-:W-:Y:S01]  /*6b80*/  MOV R11, UR5 ;  /* 0x00000005000b7c02 */ /* 0x008fe20008000f00 */
[----:B------:R-:W-:Y:S02]  /*6b90*/  IMAD.U32 R10, RZ, RZ, UR4 ;  /* 0x00000004ff0a7e24 */ /* 0x000fe4000f8e00ff */
[----:B------:R-:W-:Y:S07]  /*6ba0*/  LEPC R20, `(.L_x_129) ;  /* 0x000000001014794e */ /* 0x000fee0000000000 */
[----:B-1--4-:R-:W-:Y:S05]  /*6bb0*/  CALL.ABS.NOINC R14 ;  /* 0x000000000e007343 */ /* 0x012fea0003c00000 */
.L_x_129:
[----:B---3--:R-:W-:Y:S01]  /*6bc0*/  SHF.L.U32 R20, R56, 0x10, RZ ;  /* 0x0000001038147819 */ /* 0x008fe200000006ff */
[----:B------:R-:W-:Y:S05]  /*6bd0*/  WARPSYNC.ALL ;  /* 0x0000000000007948 */ /* 0x000fea0003800000 */
[----:B------:R-:W-:Y:S01]  /*6be0*/  R2UR UR4, R2 ;  /* 0x00000000020472ca */ /* 0x000fe200000e0000 */
[----:B------:R-:W-:Y:S01]  /*6bf0*/  HFMA2 R46, -RZ, RZ, 0.8349609375, 5.424022674560546875e-06 ;  /* 0x3aae005bff2e7431 */ /* 0x000fe200000001ff */
[----:B------:R-:W-:Y:S01]  /*6c00*/  LOP3.LUT R21, R56, 0xffff0000, RZ, 0xc0, !PT ;  /* 0xffff000038157812 */ /* 0x000fe200078ec0ff */
[----:B------:R-:W-:Y:S01]  /*6c10*/  HFMA2 R45, -RZ, RZ, 1.28515625, -179.25 ;  /* 0x3d24d99aff2d7431 */ /* 0x000fe200000001ff */
[C---:B------:R-:W-:Y:S01]  /*6c20*/  SHF.L.U32 R22, R57.reuse, 0x10, RZ ;  /* 0x0000001039167819 */ /* 0x040fe200000006ff */
[----:B------:R-:W-:Y:S01]  /*6c30*/  HFMA2 R43, -RZ, RZ, 1.8525390625, -0.310791015625 ;  /* 0x3f69b4f9ff2b7431 */ /* 0x000fe200000001ff */
[----:B------:R-:W-:Y:S01]  /*6c40*/  MOV R53, 0x38eb4c3a ;  /* 0x38eb4c3a00357802 */ /* 0x000fe20000000f00 */
[----:B------:R-:W-:Y:S01]  /*6c50*/  BSSY.RECONVERGENT B0, `(.L_x_130) ;  /* 0x0000200000007945 */ /* 0x000fe20003800200 */
[----:B------:R-:W-:Y:S02]  /*6c60*/  MOV R41, 0x3c09919f ;  /* 0x3c09919f00297802 */ /* 0x000fe40000000f00 */
[----:B------:R-:W-:Y:S02]  /*6c70*/  MOV R44, 0x3e235519 ;  /* 0x3e235519002c7802 */ /* 0x000fe40000000f00 */
[----:B------:R-:W-:Y:S01]  /*6c80*/  MOV R42, 0x3f210a14 ;  /* 0x3f210a14002a7802 */ /* 0x000fe20000000f00 */
[----:B------:R-:W1:Y:S01]  /*6c90*/  LDTM.x16 R4, tmem[UR4] ;  /* 0x00000004000479ee */ /* 0x000e620008240000 */
[----:B------:R-:W-:Y:S02]  /*6ca0*/  MOV R90, UR43 ;  /* 0x0000002b005a7c02 */ /* 0x000fe40008000f00 */
[----:B------:R-:W-:Y:S02]  /*6cb0*/  LOP3.LUT P6, RZ, R84, 0x40, RZ, 0xc0, !PT ;  /* 0x0000004054ff7812 */ /* 0x000fe400078cc0ff */
[----:B------:R-:W-:Y:S01]  /*6cc0*/  LEA R90, R90, R83, 0xb ;  /* 0x000000535a5a7211 */ /* 0x000fe200078e58ff */
[C---:B-1----:R-:W-:Y:S01]  /*6cd0*/  FMUL R0, R40.reuse, R4 ;  /* 0x0000000428007220 */ /* 0x042fe20000400000 */
[C---:B------:R-:W-:Y:S01]  /*6ce0*/  FMUL R4, R40.reuse, R8 ;  /* 0x0000000828047220 */ /* 0x040fe20000400000 */
[C---:B------:R-:W-:Y:S01]  /*6cf0*/  FMUL R8, R40.reuse, R12 ;  /* 0x0000000c28087220 */ /* 0x040fe20000400000 */
[C---:B------:R-:W-:Y:S01]  /*6d00*/  FMUL R2, R40.reuse, R5 ;  /* 0x0000000528027220 */ /* 0x040fe20000400000 */
[C---:B------:R-:W-:Y:S01]  /*6d10*/  FMUL R12, R40.reuse, R16 ;  /* 0x00000010280c7220 */ /* 0x040fe20000400000 */
[----:B------:R-:W-:Y:S01]  /*6d20*/  LOP3.LUT R16, R57, 0xffff0000, RZ, 0xc0, !PT ;  /* 0xffff000039107812 */ /* 0x000fe200078ec0ff */
[C---:B------:R-:W-:Y:S01]  /*6d30*/  FMUL R3, R40.reuse, R6 ;  /* 0x0000000628037220 */ /* 0x040fe20000400000 */
[C---:B------:R-:W-:Y:S01]  /*6d40*/  FMUL R5, R40.reuse, R9 ;  /* 0x0000000928057220 */ /* 0x040fe20000400000 */
[C---:B------:R-:W-:Y:S01]  /*6d50*/  FMUL R7, R40.reuse, R7 ;  /* 0x0000000728077220 */ /* 0x040fe20000400000 */
[----:B------:R-:W-:Y:S01]  /*6d60*/  FMUL R9, R40, R13 ;  /* 0x0000000d28097220 */ /* 0x000fe20000400000 */
[----:B------:R-:W-:Y:S01]  /*6d70*/  FFMA R0, R52, R20, R0 ;  /* 0x0000001434007223 */ /* 0x000fe20000000000 */
[C---:B------:R-:W-:Y:S01]  /*6d80*/  LOP3.LUT R20, R59.reuse, 0xffff0000, RZ, 0xc0, !PT ;  /* 0xffff00003b147812 */ /* 0x040fe200078ec0ff */
[----:B------:R-:W-:Y:S01]  /*6d90*/  FMUL R13, R40, R17 ;  /* 0x00000011280d7220 */ /* 0x000fe20000400000 */
[----:B------:R-:W-:Y:S01]  /*6da0*/  SHF.L.U32 R17, R58, 0x10, RZ ;  /* 0x000000103a117819 */ /* 0x000fe200000006ff */
[C---:B------:R-:W-:Y:S01]  /*6db0*/  FFMA R2, R52.reuse, R21, R2 ;  /* 0x0000001534027223 */ /* 0x040fe20000000002 */
[----:B------:R-:W-:Y:S01]  /*6dc0*/  FFMA R3, R52, R22, R3 ;  /* 0x0000001634037223 */ /* 0x000fe20000000003 */
[----:B------:R-:W-:Y:S01]  /*6dd0*/  FMUL R6, R40, R10 ;  /* 0x0000000a28067220 */ /* 0x000fe20000400000 */
[----:B------:R-:W-:Y:S01]  /*6de0*/  FFMA R7, R52, R16, R7 ;  /* 0x0000001034077223 */ /* 0x000fe20000000007 */
[----:B------:R-:W-:Y:S01]  /*6df0*/  LOP3.LUT R16, R58, 0xffff0000, RZ, 0xc0, !PT ;  /* 0xffff00003a107812 */ /* 0x000fe200078ec0ff */
[C---:B------:R-:W-:Y:S01]  /*6e00*/  FMUL R10, R40.reuse, R14 ;  /* 0x0000000e280a7220 */ /* 0x040fe20000400000 */
[----:B------:R-:W-:Y:S01]  /*6e10*/  FMUL R14, R40, R18 ;  /* 0x00000012280e7220 */ /* 0x000fe20000400000 */
[----:B------:R-:W-:Y:S01]  /*6e20*/  SHF.L.U32 R18, R59, 0x10, RZ ;  /* 0x000000103b127819 */ /* 0x000fe200000006ff */
[----:B------:R-:W-:Y:S01]  /*6e30*/  FFMA R4, R52, R17, R4 ;  /* 0x0000001134047223 */ /* 0x000fe20000000004 */
[----:B----4-:R-:W-:Y:S01]  /*6e40*/  SHF.L.U32 R17, R60, 0x10, RZ ;  /* 0x000000103c117819 */ /* 0x010fe200000006ff */
[----:B------:R-:W-:Y:S01]  /*6e50*/  FMUL R11, R40, R11 ;  /* 0x0000000b280b7220 */ /* 0x000fe20000400000 */
[----:B------:R-:W-:Y:S01]  /*6e60*/  FFMA R5, R52, R16, R5 ;  /* 0x0000001034057223 */ /* 0x000fe20000000005 */
[----:B------:R-:W-:Y:S01]  /*6e70*/  LOP3.LUT R16, R60, 0xffff0000, RZ, 0xc0, !PT ;  /* 0xffff00003c107812 */ /* 0x000fe200078ec0ff */
[C---:B------:R-:W-:Y:S01]  /*6e80*/  FFMA R6, R52.reuse, R18, R6 ;  /* 0x0000001234067223 */ /* 0x040fe20000000006 */
[C---:B------:R-:W-:Y:S01]  /*6e90*/  LOP3.LUT R18, R61.reuse, 0xffff0000, RZ, 0xc0, !PT ;  /* 0xffff00003d127812 */ /* 0x040fe200078ec0ff */
[----:B------:R-:W-:Y:S01]  /*6ea0*/  FFMA R11, R52, R20, R11 ;  /* 0x00000014340b7223 */ /* 0x000fe2000000000b */
[----:B------:R-:W-:Y:S01]  /*6eb0*/  SHF.L.U32 R20, R62, 0x10, RZ ;  /* 0x000000103e147819 */ /* 0x000fe200000006ff */
[C---:B------:R-:W-:Y:S01]  /*6ec0*/  FFMA R8, R52.reuse, R17, R8 ;  /* 0x0000001134087223 */ /* 0x040fe20000000008 */
[----:B------:R-:W-:Y:S01]  /*6ed0*/  SHF.L.U32 R17, R61, 0x10, RZ ;  /* 0x000000103d117819 */ /* 0x000fe200000006ff */
[----:B------:R-:W-:Y:S01]  /*6ee0*/  FFMA R9, R52, R16, R9 ;  /* 0x0000001034097223 */ /* 0x000fe20000000009 */
[----:B------:R-:W-:Y:S01]  /*6ef0*/  LOP3.LUT R16, R62, 0xffff0000, RZ, 0xc0, !PT ;  /* 0xffff00003e107812 */ /* 0x000fe200078ec0ff */
[----:B------:R-:W-:Y:S01]  /*6f00*/  FMUL R15, R40, R15 ;  /* 0x0000000f280f7220 */ /* 0x000fe20000400000 */
[----:B------:R-:W-:Y:S01]  /*6f10*/  FMUL R22, R0, 0.70710676908493041992 ;  /* 0x3f3504f300167820 */ /* 0x000fe20000400000 */
[C---:B------:R-:W-:Y:S01]  /*6f20*/  FFMA R10, R52.reuse, R17, R10 ;  /* 0x00000011340a7223 */ /* 0x040fe2000000000a */
[C---:B------:R-:W-:Y:S01]  /*6f30*/  SHF.L.U32 R17, R63.reuse, 0x10, RZ ;  /* 0x000000103f117819 */ /* 0x040fe200000006ff */
[C---:B------:R-:W-:Y:S01]  /*6f40*/  FFMA R15, R52.reuse, R18, R15 ;  /* 0x00000012340f7223 */ /* 0x040fe2000000000f */
[----:B------:R-:W-:Y:S01]  /*6f50*/  LOP3.LUT R18, R63, 0xffff0000, RZ, 0xc0, !PT ;  /* 0xffff00003f127812 */ /* 0x000fe200078ec0ff */
[----:B------:R-:W-:Y:S01]  /*6f60*/  FFMA R12, R52, R20, R12 ;  /* 0x00000014340c7223 */ /* 0x000fe2000000000c */
[----:B------:R-:W-:Y:S01]  /*6f70*/  FSETP.GE.AND P0, PT, |R22|, 1.0029599666595458984, PT ;  /* 0x3f8060fe1600780b */ /* 0x000fe20003f06200 */
[----:B------:R-:W-:Y:S01]  /*6f80*/  FFMA R13, R52, R16, R13 ;  /* 0x00000010340d7223 */ /* 0x000fe2000000000d */
[----:B------:R-:W-:Y:S01]  /*6f90*/  FMUL R16, R22, R22 ;  /* 0x0000001616107220 */ /* 0x000fe20000400000 */
[----:B------:R-:W-:Y:S01]  /*6fa0*/  FFMA R14, R52, R17, R14 ;  /* 0x00000011340e7223 */ /* 0x000fe2000000000e */
[----:B------:R-:W-:Y:S01]  /*6fb0*/  FSEL R21, R53, 8.4834944573231041431e-05, P0 ;  /* 0x38b1e96a35157808 */ /* 0x000fe20000000000 */
[----:B------:R-:W-:Y:S01]  /*6fc0*/  FMUL R19, R40, R19 ;  /* 0x0000001328137220 */ /* 0x000fe20000400000 */
[----:B------:R-:W-:Y:S01]  /*6fd0*/  FSEL R17, R41, 0.0052134888246655464172, P0 ;  /* 0x3baad5ea29117808 */ /* 0x000fe20000000000 */
[----:B------:R-:W-:Y:S01]  /*6fe0*/  FMUL R23, R2, 0.70710676908493041992 ;  /* 0x3f3504f302177820 */ /* 0x000fe20000400000 */
[----:B------:R-:W-:Y:S01]  /*6ff0*/  FSEL R20, |R22|, R16, P0 ;  /* 0x0000001016147208 */ /* 0x000fe20000000200 */
[----:B------:R-:W-:Y:S01]  /*7000*/  FFMA R19, R52, R18, R19 ;  /* 0x0000001234137223 */ /* 0x000fe20000000013 */
[----:B------:R-:W-:Y:S01]  /*7010*/  FSEL R16, -R46, -0.00082130916416645050049, P0 ;  /* 0xba574d202e107808 */ /* 0x000fe20000000100 */
[----:B------:R-:W-:Y:S01]  /*7020*/  FMUL R24, R3, 0.70710676908493041992 ;  /* 0x3f3504f303187820 */ /* 0x000fe20000400000 */
[----:B------:R-:W-:Y:S02]  /*7030*/  FSEL R18, -R45, -0.026868773624300956726, P0 ;  /* 0xbcdc1be72d127808 */ /* 0x000fe40000000100 */
[----:B------:R-:W-:Y:S01]  /*7040*/  FSETP.GE.AND P2, PT, |R23|, 1.0029599666595458984, PT ;  /* 0x3f8060fe1700780b */ /* 0x000fe20003f46200 */
[----:B------:R-:W-:Y:S01]  /*7050*/  FFMA R16, R21, R20, R16 ;  /* 0x0000001415107223 */ /* 0x000fe20000000010 */
[C---:B------:R-:W-:Y:S01]  /*7060*/  FSETP.GE.AND P1, PT, |R24|.reuse, 1.0029599666595458984, PT ;  /* 0x3f8060fe1800780b */ /* 0x040fe20003f26200 */
[C---:B------:R-:W-:Y:S01]  /*7070*/  FMUL R21, R23.reuse, R23 ;  /* 0x0000001717157220 */ /* 0x040fe20000400000 */
[----:B------:R-:W-:Y:S01]  /*7080*/  FMUL R26, R24, R24 ;  /* 0x00000018181a7220 */ /* 0x000fe20000400000 */
[-C--:B------:R-:W-:Y:S01]  /*7090*/  FFMA R17, R16, R20.reuse, R17 ;  /* 0x0000001410117223 */ /* 0x080fe20000000011 */
[----:B------:R-:W-:Y:S02]  /*70a0*/  FSEL R16, R44, 0.11284004896879196167, P0 ;  /* 0x3de718af2c107808 */ /* 0x000fe40000000000 */
[----:B------:R-:W-:Y:S01]  /*70b0*/  FSEL R21, |R23|, R21, P2 ;  /* 0x0000001517157208 */ /* 0x000fe20001000200 */
[----:B------:R-:W-:Y:S01]  /*70c0*/  FFMA R18, R17, R20, R18 ;  /* 0x0000001411127223 */ /* 0x000fe20000000012 */
[----:B------:R-:W-:Y:S02]  /*70d0*/  FSEL R17, R43, -0.37612664699554443359, P0 ;  /* 0xbec093ac2b117808 */ /* 0x000fe40000000000 */
[----:B------:R-:W-:Y:S01]  /*70e0*/  FSEL R26, |R24|, R26, P1 ;  /* 0x0000001a181a7208 */ /* 0x000fe20000800200 */
[-C--:B------:R-:W-:Y:S01]  /*70f0*/  FFMA R16, R18, R20.reuse, R16 ;  /* 0x0000001412107223 */ /* 0x080fe20000000010 */
[----:B------:R-:W-:Y:S03]  /*7100*/  FSEL R18, R42, 0.12837915122509002686, P0 ;  /* 0x3e0375d32a127808 */ /* 0x000fe60000000000 */
[----:B------:R-:W-:Y:S01]  /*7110*/  FFMA R17, R16, R20, R17 ;  /* 0x0000001410117223 */ /* 0x000fe20000000011 */
[----:B------:R-:W-:Y:S03]  /*7120*/  FSEL R16, -R20, R22, P0 ;  /* 0x0000001614107208 */ /* 0x000fe60000000100 */
[----:B------:R-:W-:Y:S01]  /*7130*/  FFMA R18, R17, R20, R18 ;  /* 0x0000001411127223 */ /* 0x000fe20000000012 */
[----:B------:R-:W-:Y:S02]  /*7140*/  FSEL R20, R53, 8.4834944573231041431e-05, P2 ;  /* 0x38b1e96a35147808 */ /* 0x000fe40001000000 */
[----:B------:R-:W-:Y:S01]  /*7150*/  FSEL R17, -R46, -0.00082130916416645050049, P2 ;  /* 0xba574d202e117808 */ /* 0x000fe20001000100 */
[----:B------:R-:W-:Y:S01]  /*7160*/  FFMA R16, R18, R16, R16 ;  /* 0x0000001012107223 */ /* 0x000fe20000000010 */
[----:B------:R-:W-:Y:S03]  /*7170*/  FSEL R18, R41, 0.0052134888246655464172, P2 ;  /* 0x3baad5ea29127808 */ /* 0x000fe60001000000 */
[-C--:B------:R-:W-:Y:S01]  /*7180*/  FFMA R17, R20, R21.reuse, R17 ;  /* 0x0000001514117223 */ /* 0x080fe20000000011 */
[----:B------:R-:W-:Y:S01]  /*7190*/  FSEL R20, -R45, -0.026868773624300956726, P2 ;  /* 0xbcdc1be72d147808 */ /* 0x000fe20001000100 */
[----:B------:R-:W1:Y:S02]  /*71a0*/  @P0 MUFU.EX2 R25, R16 ;  /* 0x0000001000190308 */ /* 0x000e640000000800 */
[-C--:B------:R-:W-:Y:S01]  /*71b0*/  FFMA R18, R17, R21.reuse, R18 ;  /* 0x0000001511127223 */ /* 0x080fe20000000012 */
[----:B------:R-:W-:Y:S03]  /*71c0*/  FSEL R17, R44, 0.11284004896879196167, P2 ;  /* 0x3de718af2c117808 */ /* 0x000fe60001000000 */
[-C--:B------:R-:W-:Y:S01]  /*71d0*/  FFMA R20, R18, R21.reuse, R20 ;  /* 0x0000001512147223 */ /* 0x080fe20000000014 */
[----:B------:R-:W-:Y:S03]  /*71e0*/  FSEL R18, R43, -0.37612664699554443359, P2 ;  /* 0xbec093ac2b127808 */ /* 0x000fe60001000000 */
[-C--:B------:R-:W-:Y:S01]  /*71f0*/  FFMA R17, R20, R21.reuse, R17 ;  /* 0x0000001514117223 */ /* 0x080fe20000000011 */
[----:B------:R-:W-:Y:S03]  /*7200*/  FSEL R20, R42, 0.12837915122509002686, P2 ;  /* 0x3e0375d32a147808 */ /* 0x000fe60001000000 */
[----:B------:R-:W-:Y:S01]  /*7210*/  FFMA R18, R17, R21, R18 ;  /* 0x0000001511127223 */ /* 0x000fe20000000012 */
[----:B------:R-:W-:Y:S01]  /*7220*/  FSEL R17, -R21, R23, P2 ;  /* 0x0000001715117208 */ /* 0x000fe20001000100 */
[----:B-1----:R-:W-:Y:S02]  /*7230*/  @P0 FADD R27, -R25, 1 ;  /* 0x3f800000191b0421 */ /* 0x002fe40000000100 */
[----:B------:R-:W-:Y:S01]  /*7240*/  FFMA R20, R18, R21, R20 ;  /* 0x0000001512147223 */ /* 0x000fe20000000014 */
[----:B------:R-:W-:Y:S01]  /*7250*/  FSEL R21, R53, 8.4834944573231041431e-05, P1 ;  /* 0x38b1e96a35157808 */ /* 0x000fe20000800000 */
[----:B------:R-:W-:Y:S01]  /*7260*/  FMUL R25, R7, 0.70710676908493041992 ;  /* 0x3f3504f307197820 */ /* 0x000fe20000400000 */
[----:B------:R-:W-:Y:S01]  /*7270*/  FSEL R18, -R46, -0.00082130916416645050049, P1 ;  /* 0xba574d202e127808 */ /* 0x000fe20000800100 */
[----:B------:R-:W-:Y:S01]  /*7280*/  FFMA R17, R20, R17, R17 ;  /* 0x0000001114117223 */ /* 0x000fe20000000011 */
[----:B------:R-:W-:Y:S01]  /*7290*/  FSEL R20, R41, 0.0052134888246655464172, P1 ;  /* 0x3baad5ea29147808 */ /* 0x000fe20000800000 */
[----:B------:R-:W-:Y:S01]  /*72a0*/  FMUL R7, R7, 0.5 ;  /* 0x3f00000007077820 */ /* 0x000fe20000400000 */
[----:B------:R-:W-:Y:S01]  /*72b0*/  @P0 LOP3.LUT R16, R27, 0x80000000, R22, 0xb8, !PT ;  /* 0x800000001b100812 */ /* 0x000fe200078eb816 */
[-C--:B------:R-:W-:Y:S01]  /*72c0*/  FFMA R18, R21, R26.reuse, R18 ;  /* 0x0000001a15127223 */ /* 0x080fe20000000012 */
[----:B------:R-:W-:Y:S01]  /*72d0*/  FSEL R21, -R45, -0.026868773624300956726, P1 ;  /* 0xbcdc1be72d157808 */ /* 0x000fe20000800100 */
[C---:B------:R-:W-:Y:S01]  /*72e0*/  FMUL R22, R25.reuse, R25 ;  /* 0x0000001919167220 */ /* 0x040fe20000400000 */
[C---:B------:R-:W-:Y:S01]  /*72f0*/  FSETP.GE.AND P0, PT, |R25|.reuse, 1.0029599666595458984, PT ;  /* 0x3f8060fe1900780b */ /* 0x040fe20003f06200 */
[----:B------:R-:W-:Y:S01]  /*7300*/  FFMA R20, R18, R26, R20 ;  /* 0x0000001a12147223 */ /* 0x000fe20000000014 */
[----:B------:R-:W-:Y:S01]  /*7310*/  FSEL R18, R44, 0.11284004896879196167, P1 ;  /* 0x3de718af2c127808 */ /* 0x000fe20000800000 */
[----:B------:R-:W-:Y:S01]  /*7320*/  FADD R16, R16, 1 ;  /* 0x3f80000010107421 */ /* 0x000fe20000000000 */
[----:B------:R-:W-:Y:S01]  /*7330*/  FSEL R27, |R25|, R22, P0 ;  /* 0x00000016191b7208 */ /* 0x000fe20000000200 */
[-C--:B------:R-:W-:Y:S01]  /*7340*/  FFMA R21, R20, R26.reuse, R21 ;  /* 0x0000001a14157223 */ /* 0x080fe20000000015 */
[----:B------:R-:W-:Y:S02]  /*7350*/  FSEL R20, R43, -0.37612664699554443359, P1 ;  /* 0xbec093ac2b147808 */ /* 0x000fe40000800000 */
[----:B------:R-:W-:Y:S01]  /*7360*/  FSEL R22, R53, 8.4834944573231041431e-05, P0 ;  /* 0x38b1e96a35167808 */ /* 0x000fe20000000000 */
[-C--:B------:R-:W-:Y:S01]  /*7370*/  FFMA R18, R21, R26.reuse, R18 ;  /* 0x0000001a15127223 */ /* 0x080fe20000000012 */
[----:B------:R-:W-:Y:S03]  /*7380*/  FSEL R21, R42, 0.12837915122509002686, P1 ;  /* 0x3e0375d32a157808 */ /* 0x000fe60000800000 */
[----:B------:R-:W-:Y:S01]  /*7390*/  FFMA R20, R18, R26, R20 ;  /* 0x0000001a12147223 */ /* 0x000fe20000000014 */
[----:B------:R-:W-:Y:S03]  /*73a0*/  FSEL R18, -R26, R24, P1 ;  /* 0x000000181a127208 */ /* 0x000fe60000800100 */
[----:B------:R-:W-:Y:S01]  /*73b0*/  FFMA R21, R20, R26, R21 ;  /* 0x0000001a14157223 */ /* 0x000fe20000000015 */
[----:B------:R-:W-:Y:S01]  /*73c0*/  FSEL R20, -R46, -0.00082130916416645050049, P0 ;  /* 0xba574d202e147808 */ /* 0x000fe20000000100 */
[----:B------:R-:W1:Y:S02]  /*73d0*/  @P2 MUFU.EX2 R26, R17 ;  /* 0x00000011001a2308 */ /* 0x000e640000000800 */
[----:B------:R-:W-:Y:S01]  /*73e0*/  FFMA R18, R21, R18, R18 ;  /* 0x0000001215127223 */ /* 0x000fe20000000012 */
[----:B------:R-:W-:Y:S01]  /*73f0*/  FSEL R21, R41, 0.0052134888246655464172, P0 ;  /* 0x3baad5ea29157808 */ /* 0x000fe20000000000 */
[-C--:B------:R-:W-:Y:S01]  /*7400*/  FFMA R20, R22, R27.reuse, R20 ;  /* 0x0000001b16147223 */ /* 0x080fe20000000014 */
[----:B------:R-:W-:Y:S03]  /*7410*/  FSEL R22, -R45, -0.026868773624300956726, P0 ;  /* 0xbcdc1be72d167808 */ /* 0x000fe60000000100 */
[-C--:B------:R-:W-:Y:S01]  /*7420*/  FFMA R21, R20, R27.reuse, R21 ;  /* 0x0000001b14157223 */ /* 0x080fe20000000015 */
[----:B------:R-:W-:Y:S03]  /*7430*/  FSEL R20, R44, 0.11284004896879196167, P0 ;  /* 0x3de718af2c147808 */ /* 0x000fe60000000000 */
[-C--:B------:R-:W-:Y:S01]  /*7440*/  FFMA R22, R21, R27.reuse, R22 ;  /* 0x0000001b15167223 */ /* 0x080fe20000000016 */
[----:B------:R-:W-:Y:S03]  /*7450*/  FSEL R21, R43, -0.37612664699554443359, P0 ;  /* 0xbec093ac2b157808 */ /* 0x000fe60000000000 */
[-C--:B------:R-:W-:Y:S01]  /*7460*/  FFMA R20, R22, R27.reuse, R20 ;  /* 0x0000001b16147223 */ /* 0x080fe20000000014 */
[----:B------:R-:W-:Y:S01]  /*7470*/  FSEL R22, R42, 0.12837915122509002686, P0 ;  /* 0x3e0375d32a167808 */ /* 0x000fe20000000000 */
[----:B-1----:R-:W-:Y:S01]  /*7480*/  @P2 FADD R28, -R26, 1 ;  /* 0x3f8000001a1c2421 */ /* 0x002fe20000000100 */
[----:B------:R-:W-:Y:S01]  /*7490*/  FMUL R26, R4, 0.70710676908493041992 ;  /* 0x3f3504f3041a7820 */ /* 0x000fe20000400000 */
[----:B------:R-:W-:Y:S01]  /*74a0*/  FFMA R21, R20, R27, R21 ;  /* 0x0000001b14157223 */ /* 0x000fe20000000015 */
[----:B------:R-:W-:Y:S02]  /*74b0*/  FSEL R20, -R27, R25, P0 ;  /* 0x000000191b147208 */ /* 0x000fe40000000100 */
[----:B------:R-:W-:Y:S01]  /*74c0*/  @P2 LOP3.LUT R17, R28, 0x80000000, R23, 0xb8, !PT ;  /* 0x800000001c112812 */ /* 0x000fe200078eb817 */
[C---:B------:R-:W-:Y:S01]  /*74d0*/  FMUL R23, R26.reuse, R26 ;  /* 0x0000001a1a177220 */ /* 0x040fe20000400000 */
[C---:B------:R-:W-:Y:S01]  /*74e0*/  FSETP.GE.AND P2, PT, |R26|.reuse, 1.0029599666595458984, PT ;  /* 0x3f8060fe1a00780b */ /* 0x040fe20003f46200 */
[----:B------:R-:W-:Y:S02]  /*74f0*/  FFMA R22, R21, R27, R22 ;  /* 0x0000001b15167223 */ /* 0x000fe40000000016 */
[----:B------:R-:W1:Y:S01]  /*7500*/  @P1 MUFU.EX2 R27, R18 ;  /* 0x00000012001b1308 */ /* 0x000e620000000800 */
[----:B------:R-:W-:Y:S01]  /*7510*/  FSEL R28, |R26|, R23, P2 ;  /* 0x000000171a1c7208 */ /* 0x000fe20001000200 */
[----:B------:R-:W-:Y:S01]  /*7520*/  FADD R17, R17, 1 ;  /* 0x3f80000011117421 */ /* 0x000fe20000000000 */
[----:B------:R-:W-:Y:S01]  /*7530*/  FSEL R23, R53, 8.4834944573231041431e-05, P2 ;  /* 0x38b1e96a35177808 */ /* 0x000fe20001000000 */
[----:B------:R-:W-:Y:S01]  /*7540*/  FFMA R20, R22, R20, R20 ;  /* 0x0000001416147223 */ /* 0x000fe20000000014 */
[----:B------:R-:W-:Y:S02]  /*7550*/  FSEL R21, -R46, -0.00082130916416645050049, P2 ;  /* 0xba574d202e157808 */ /* 0x000fe40001000100 */
[----:B------:R-:W-:Y:S03]  /*7560*/  FSEL R22, R41, 0.0052134888246655464172, P2 ;  /* 0x3baad5ea29167808 */ /* 0x000fe60001000000 */
[-C--:B------:R-:W-:Y:S01]  /*7570*/  FFMA R21, R23, R28.reuse, R21 ;  /* 0x0000001c17157223 */ /* 0x080fe20000000015 */
[----:B------:R-:W-:Y:S03]  /*7580*/  FSEL R23, -R45, -0.026868773624300956726, P2 ;  /* 0xbcdc1be72d177808 */ /* 0x000fe60001000100 */
[-C--:B------:R-:W-:Y:S01]  /*7590*/  FFMA R22, R21, R28.reuse, R22 ;  /* 0x0000001c15167223 */ /* 0x080fe20000000016 */
[----:B------:R-:W-:Y:S01]  /*75a0*/  FSEL R21, R44, 0.11284004896879196167, P2 ;  /* 0x3de718af2c157808 */ /* 0x000fe20001000000 */
[----:B-1----:R-:W-:Y:S02]  /*75b0*/  @P1 FADD R29, -R27, 1 ;  /* 0x3f8000001b1d1421 */ /* 0x002fe40000000100 */
[-C--:B------:R-:W-:Y:S01]  /*75c0*/  FFMA R23, R22, R28.reuse, R23 ;  /* 0x0000001c16177223 */ /* 0x080fe20000000017 */
[----:B------:R-:W-:Y:S01]  /*75d0*/  FSEL R22, R43, -0.37612664699554443359, P2 ;  /* 0xbec093ac2b167808 */ /* 0x000fe20001000000 */
[C---:B------:R-:W-:Y:S01]  /*75e0*/  FMUL R27, R5.reuse, 0.70710676908493041992 ;  /* 0x3f3504f3051b7820 */ /* 0x040fe20000400000 */
[----:B------:R-:W-:Y:S01]  /*75f0*/  FMUL R5, R5, 0.5 ;  /* 0x3f00000005057820 */ /* 0x000fe20000400000 */
[----:B------:R-:W-:Y:S01]  /*7600*/  @P1 LOP3.LUT R18, R29, 0x80000000, R24, 0xb8, !PT ;  /* 0x800000001d121812 */ /* 0x000fe200078eb818 */
[-C--:B------:R-:W-:Y:S01]  /*7610*/  FFMA R21, R23, R28.reuse, R21 ;  /* 0x0000001c17157223 */ /* 0x080fe20000000015 */
[----:B------:R-:W-:Y:S01]  /*7620*/  FSEL R23, R42, 0.12837915122509002686, P2 ;  /* 0x3e0375d32a177808 */ /* 0x000fe20001000000 */
[C---:B------:R-:W-:Y:S01]  /*7630*/  FMUL R24, R27.reuse, R27 ;  /* 0x0000001b1b187220 */ /* 0x040fe20000400000 */
[----:B------:R-:W-:Y:S01]  /*7640*/  FSETP.GE.AND P1, PT, |R27|, 1.0029599666595458984, PT ;  /* 0x3f8060fe1b00780b */ /* 0x000fe20003f26200 */
[----:B------:R-:W-:Y:S01]  /*7650*/  FFMA R22, R21, R28, R22 ;  /* 0x0000001c15167223 */ /* 0x000fe20000000016 */
[----:B------:R-:W-:Y:S01]  /*7660*/  FSEL R21, -R28, R26, P2 ;  /* 0x0000001a1c157208 */ /* 0x000fe20001000100 */
[----:B------:R-:W-:Y:S01]  /*7670*/  FADD R18, R18, 1 ;  /* 0x3f80000012127421 */ /* 0x000fe20000000000 */
[----:B------:R-:W-:Y:S01]  /*7680*/  FSEL R29, |R27|, R24, P1 ;  /* 0x000000181b1d7208 */ /* 0x000fe20000800200 */
[----:B------:R-:W-:Y:S01]  /*7690*/  FFMA R23, R22, R28, R23 ;  /* 0x0000001c16177223 */ /* 0x000fe20000000017 */
[----:B------:R-:W-:Y:S01]  /*76a0*/  FSEL R24, R53, 8.4834944573231041431e-05, P1 ;  /* 0x38b1e96a35187808 */ /* 0x000fe20000800000 */
[----:B------:R-:W1:Y:S01]  /*76b0*/  @P0 MUFU.EX2 R28, R20 ;  /* 0x00000014001c0308 */ /* 0x000e620000000800 */
[----:B------:R-:W-:Y:S01]  /*76c0*/  FSEL R22, -R46, -0.00082130916416645050049, P1 ;  /* 0xba574d202e167808 */ /* 0x000fe20000800100 */
[----:B------:R-:W-:Y:S01]  /*76d0*/  FFMA R21, R23, R21, R21 ;  /* 0x0000001517157223 */ /* 0x000fe20000000015 */
[----:B------:R-:W-:Y:S03]  /*76e0*/  FSEL R23, R41, 0.0052134888246655464172, P1 ;  /* 0x3baad5ea29177808 */ /* 0x000fe60000800000 */
[-C--:B------:R-:W-:Y:S01]  /*76f0*/  FFMA R22, R24, R29.reuse, R22 ;  /* 0x0000001d18167223 */ /* 0x080fe20000000016 */
[----:B------:R-:W-:Y:S03]  /*7700*/  FSEL R24, -R45, -0.026868773624300956726, P1 ;  /* 0xbcdc1be72d187808 */ /* 0x000fe60000800100 */
[-C--:B------:R-:W-:Y:S01]  /*7710*/  FFMA R23, R22, R29.reuse, R23 ;  /* 0x0000001d16177223 */ /* 0x080fe20000000017 */
[----:B------:R-:W-:Y:S03]  /*7720*/  FSEL R22, R44, 0.11284004896879196167, P1 ;  /* 0x3de718af2c167808 */ /* 0x000fe60000800000 */
[-C--:B------:R-:W-:Y:S01]  /*7730*/  FFMA R24, R23, R29.reuse, R24 ;  /* 0x0000001d17187223 */ /* 0x080fe20000000018 */
[----:B------:R-:W-:Y:S01]  /*7740*/  FSEL R23, R43, -0.37612664699554443359, P1 ;  /* 0xbec093ac2b177808 */ /* 0x000fe20000800000 */
[----:B-1----:R-:W-:Y:S02]  /*7750*/  @P0 FADD R30, -R28, 1 ;  /* 0x3f8000001c1e0421 */ /* 0x002fe40000000100 */
[-C--:B------:R-:W-:Y:S01]  /*7760*/  FFMA R22, R24, R29.reuse, R22 ;  /* 0x0000001d18167223 */ /* 0x080fe20000000016 */
[----:B------:R-:W-:Y:S01]  /*7770*/  FSEL R24, R42, 0.12837915122509002686, P1 ;  /* 0x3e0375d32a187808 */ /* 0x000fe20000800000 */
[C---:B------:R-:W-:Y:S01]  /*7780*/  FMUL R28, R6.reuse, 0.70710676908493041992 ;  /* 0x3f3504f3061c7820 */ /* 0x040fe20000400000 */
[----:B------:R-:W-:Y:S01]  /*7790*/  FMUL R6, R6, 0.5 ;  /* 0x3f00000006067820 */ /* 0x000fe20000400000 */
[----:B------:R-:W-:Y:S01]  /*77a0*/  @P0 LOP3.LUT R20, R30, 0x80000000, R25, 0xb8, !PT ;  /* 0x800000001e140812 */ /* 0x000fe200078eb819 */
[----:B------:R-:W-:Y:S01]  /*77b0*/  FFMA R23, R22, R29, R23 ;  /* 0x0000001d16177223 */ /* 0x000fe20000000017 */
[----:B------:R-:W-:Y:S01]  /*77c0*/  FSEL R22, -R29, R27, P1 ;  /* 0x0000001b1d167208 */ /* 0x000fe20000800100 */
[C---:B------:R-:W-:Y:S01]  /*77d0*/  FMUL R25, R28.reuse, R28 ;  /* 0x0000001c1c197220 */ /* 0x040fe20000400000 */
[----:B------:R-:W-:Y:S01]  /*77e0*/  FSETP.GE.AND P0, PT, |R28|, 1.0029599666595458984, PT ;  /* 0x3f8060fe1c00780b */ /* 0x000fe20003f06200 */
[----:B------:R-:W-:Y:S01]  /*77f0*/  FFMA R24, R23, R29, R24 ;  /* 0x0000001d17187223 */ /* 0x000fe20000000018 */
[----:B------:R-:W-:Y:S01]  /*7800*/  FADD R20, R20, 1 ;  /* 0x3f80000014147421 */ /* 0x000fe20000000000 */
[----:B------:R-:W1:Y:S01]  /*7810*/  @P2 MUFU.EX2 R29, R21 ;  /* 0x00000015001d2308 */ /* 0x000e620000000800 */
[----:B------:R-:W-:Y:S01]  /*7820*/  FSEL R30, |R28|, R25, P0 ;  /* 0x000000191c1e7208 */ /* 0x000fe20000000200 */
[----:B------:R-:W-:Y:S01]  /*7830*/  FFMA R22, R24, R22, R22 ;  /* 0x0000001618167223 */ /* 0x000fe20000000016 */
[----:B------:R-:W-:Y:S01]  /*7840*/  FSEL R25, R53, 8.4834944573231041431e-05, P0 ;  /* 0x38b1e96a35197808 */ /* 0x000fe20000000000 */
[----:B------:R-:W-:Y:S01]  /*7850*/  FMUL R7, R20, R7 ;  /* 0x0000000714077220 */ /* 0x000fe20000400000 */
        /* <DEDUP_REMOVED lines=17> */
[----:B------:R-:W-:Y:S02]  /*7970*/  FSEL R23, -R30, R28, P0 ;  /* 0x0000001c1e177208 */ /* 0x000fe40000000100 */
        /* <DEDUP_REMOVED lines=52> */
[----:B------:R-:W-:Y:S01]  /*7cc0*/  FMUL R23, R23, R6 ;  /* 0x0000000617177220 */ /* 0x000fe20000400000 */
[----:B------:R-:W-:Y:S01]  /*7cd0*/  FSEL R26, -R46, -0.00082130916416645050049, P0 ;  /* 0xba574d202e1a7808 */ /* 0x000fe20000000100 */
[----:B------:R-:W1:Y:S01]  /*7ce0*/  @P2 MUFU.EX2 R32, R24 ;  /* 0x0000001800202308 */ /* 0x000e620000000800 */
[----:B------:R-:W-:Y:S01]  /*7cf0*/  FFMA R25, R27, R25, R25 ;  /* 0x000000191b197223 */ /* 0x000fe20000000019 */
[----:B------:R-:W-:Y:S02]  /*7d00*/  FSEL R27, R41, 0.0052134888246655464172, P0 ;  /* 0x3baad5ea291b7808 */ /* 0x000fe40000000000 */
        /* <DEDUP_REMOVED lines=11> */
[----:B------:R-:W-:Y:S01]  /*7dc0*/  FSEL R26, -R33, R31, P0 ;  /* 0x0000001f211a7208 */ /* 0x000fe20000000100 */
[----:B------:R-:W-:Y:S01]  /*7dd0*/  FMUL R10, R10, 0.5 ;  /* 0x3f0000000a0a7820 */ /* 0x000fe20000400000 */
        /* <DEDUP_REMOVED lines=9> */
[----:B------:R-:W-:Y:S01]  /*7e70*/  FSEL R27, -R46, -0.00082130916416645050049, P2 ;  /* 0xba574d202e1b7808 */ /* 0x000fe20001000100 */
[----:B------:R-:W-:Y:S01]  /*7e80*/  FMUL R11, R24, R11 ;  /* 0x0000000b180b7220 */ /* 0x000fe20000400000 */
[----:B------:R-:W-:Y:S03]  /*7e90*/  FSEL R28, R41, 0.0052134888246655464172, P2 ;  /* 0x3baad5ea291c7808 */ /* 0x000fe60001000000 */
[----:B------:R-:W-:Y:S01]  /*7ea0*/  FFMA R27, R29, R47, R27 ;  /* 0x0000002f1d1b7223 */ /* 0x000fe2000000001b */
[----:B------:R-:W-:Y:S02]  /*7eb0*/  FSEL R29, -R45, -0.026868773624300956726, P2 ;  /* 0xbcdc1be72d1d7808 */ /* 0x000fe40001000100 */
[----:B------:R-:W-:Y:S01]  /*7ec0*/  F2FP.BF16.F32.PACK_AB R23, R11, R23 ;  /* 0x000000170b17723e */ /* 0x000fe200000010ff */
        /* <DEDUP_REMOVED lines=8> */
[----:B------:R-:W-:Y:S01]  /*7f50*/  FFMA R27, R29, R47, R27 ;  /* 0x0000002f1d1b7223 */ /* 0x000fe2000000001b */
[----:B------:R-:W-:Y:S01]  /*7f60*/  FSEL R29, R42, 0.12837915122509002686, P2 ;  /* 0x3e0375d32a1d7808 */ /* 0x000fe20001000000 */
[C---:B------:R-:W-:Y:S01]  /*7f70*/  FMUL R30, R33.reuse, R33 ;  /* 0x00000021211e7220 */ /* 0x040fe20000400000 */
[----:B------:R-:W-:Y:S01]  /*7f80*/  FSETP.GE.AND P1, PT, |R33|, 1.0029599666595458984, PT ;  /* 0x3f8060fe2100780b */ /* 0x000fe20003f26200 */
[-C--:B------:R-:W-:Y:S01]  /*7f90*/  FFMA R28, R27, R47.reuse, R28 ;  /* 0x0000002f1b1c7223 */ /* 0x080fe2000000001c */
[----:B------:R-:W-:Y:S01]  /*7fa0*/  FSEL R27, -R47, R32, P2 ;  /* 0x000000202f1b7208 */ /* 0x000fe20001000100 */
[----:B------:R-:W1:Y:S01]  /*7fb0*/  @P0 MUFU.EX2 R48, R26 ;  /* 0x0000001a00300308 */ /* 0x000e620000000800 */
[----:B------:R-:W-:Y:S01]  /*7fc0*/  FADD R25, R25, 1 ;  /* 0x3f80000019197421 */ /* 0x000fe20000000000 */
[----:B------:R-:W-:Y:S01]  /*7fd0*/  FFMA R29, R28, R47, R29 ;  /* 0x0000002f1c1d7223 */ /* 0x000fe2000000001d */
[----:B------:R-:W-:Y:S02]  /*7fe0*/  FSEL R47, |R33|, R30, P1 ;  /* 0x0000001e212f7208 */ /* 0x000fe40000800200 */
[----:B------:R-:W-:Y:S01]  /*7ff0*/  FSEL R30, R53, 8.4834944573231041431e-05, P1 ;  /* 0x38b1e96a351e7808 */ /* 0x000fe20000800000 */
[----:B------:R-:W-:Y:S01]  /*8000*/  FMUL R8, R25, R8 ;  /* 0x0000000819087220 */ /* 0x000fe20000400000 */
[----:B------:R-:W-:Y:S01]  /*8010*/  FSEL R28, -R46, -0.00082130916416645050049, P1 ;  /* 0xba574d202e1c7808 */ /* 0x000fe20000800100 */
[----:B------:R-:W-:Y:S01]  /*8020*/  FFMA R27, R29, R27, R27 ;  /* 0x0000001b1d1b7223 */ /* 0x000fe2000000001b */
[----:B------:R-:W-:Y:S03]  /*8030*/  FSEL R29, R41, 0.0052134888246655464172, P1 ;  /* 0x3baad5ea291d7808 */ /* 0x000fe60000800000 */
[-C--:B------:R-:W-:Y:S01]  /*8040*/  FFMA R28, R30, R47.reuse, R28 ;  /* 0x0000002f1e1c7223 */ /* 0x080fe2000000001c */
[----:B------:R-:W-:Y:S03]  /*8050*/  FSEL R30, -R45, -0.026868773624300956726, P1 ;  /* 0xbcdc1be72d1e7808 */ /* 0x000fe60000800100 */
[-C--:B------:R-:W-:Y:S01]  /*8060*/  FFMA R29, R28, R47.reuse, R29 ;  /* 0x0000002f1c1d7223 */ /* 0x080fe2000000001d */
[----:B------:R-:W-:Y:S01]  /*8070*/  FSEL R28, R44, 0.11284004896879196167, P1 ;  /* 0x3de718af2c1c7808 */ /* 0x000fe20000800000 */
[----:B-1----:R-:W-:Y:S01]  /*8080*/  @P0 FADD R49, -R48, 1 ;  /* 0x3f80000030310421 */ /* 0x002fe20000000100 */
[C---:B------:R-:W-:Y:S01]  /*8090*/  FMUL R48, R12.reuse, 0.70710676908493041992 ;  /* 0x3f3504f30c307820 */ /* 0x040fe20000400000 */
[-C--:B------:R-:W-:Y:S01]  /*80a0*/  FFMA R30, R29, R47.reuse, R30 ;  /* 0x0000002f1d1e7223 */ /* 0x080fe2000000001e */
[----:B------:R-:W-:Y:S01]  /*80b0*/  FSEL R29, R43, -0.37612664699554443359, P1 ;  /* 0xbec093ac2b1d7808 */ /* 0x000fe20000800000 */
        /* <DEDUP_REMOVED lines=55> */
[C---:B------:R-:W-:Y:S01]  /*8430*/  FSETP.GE.AND P1, PT, |R49|.reuse, 1.0029599666595458984, PT ;  /* 0x3f8060fe3100780b */ /* 0x040fe20003f26200 */
[-C--:B------:R-:W-:Y:S01]  /*8440*/  FFMA R31, R30, R50.reuse, R31 ;  /* 0x000000321e1f7223 */ /* 0x080fe2000000001f */
        /* <DEDUP_REMOVED lines=10> */
[----:B------:R-:W-:Y:S01]  /*84f0*/  F2FP.BF16.F32.PACK_AB R5, R15, R5 ;  /* 0x000000050f05723e */ /* 0x000fe200000010ff */
[-C--:B------:R-:W-:Y:S01]  /*8500*/  FFMA R31, R33, R51.reuse, R31 ;  /* 0x00000033211f7223 */ /* 0x080fe2000000001f */
[----:B------:R-:W-:Y:S03]  /*8510*/  FSEL R33, -R45, -0.026868773624300956726, P1 ;  /* 0xbcdc1be72d217808 */ /* 0x000fe60000800100 */
[-C--:B------:R-:W-:Y:S01]  /*8520*/  FFMA R32, R31, R51.reuse, R32 ;  /* 0x000000331f207223 */ /* 0x080fe20000000020 */
[----:B------:R-:W-:Y:S03]  /*8530*/  FSEL R31, R44, 0.11284004896879196167, P1 ;  /* 0x3de718af2c1f7808 */ /* 0x000fe60000800000 */
[-C--:B------:R-:W-:Y:S01]  /*8540*/  FFMA R33, R32, R51.reuse, R33 ;  /* 0x0000003320217223 */ /* 0x080fe20000000021 */
[----:B------:R-:W-:Y:S03]  /*8550*/  FSEL R32, R43, -0.37612664699554443359, P1 ;  /* 0xbec093ac2b207808 */ /* 0x000fe60000800000 */
[-C--:B------:R-:W-:Y:S01]  /*8560*/  FFMA R31, R33, R51.reuse, R31 ;  /* 0x00000033211f7223 */ /* 0x080fe2000000001f */
[----:B-1----:R-:W-:Y:S01]  /*8570*/  @P0 FADD R33, -R50, 1 ;  /* 0x3f80000032210421 */ /* 0x002fe20000000100 */
[C---:B------:R-:W-:Y:S01]  /*8580*/  FMUL R50, R19.reuse, 0.70710676908493041992 ;  /* 0x3f3504f313327820 */ /* 0x040fe20000400000 */
[----:B------:R-:W-:Y:S01]  /*8590*/  FMUL R19, R19, 0.5 ;  /* 0x3f00000013137820 */ /* 0x000fe20000400000 */
[-C--:B------:R-:W-:Y:S01]  /*85a0*/  FFMA R32, R31, R51.reuse, R32 ;  /* 0x000000331f207223 */ /* 0x080fe20000000020 */
[----:B------:R-:W-:Y:S02]  /*85b0*/  FSEL R31, R42, 0.12837915122509002686, P1 ;  /* 0x3e0375d32a1f7808 */ /* 0x000fe40000800000 */
[----:B------:R-:W-:Y:S01]  /*85c0*/  @P0 LOP3.LUT R29, R33, 0x80000000, R48, 0xb8, !PT ;  /* 0x80000000211d0812 */ /* 0x000fe200078eb830 */
[C---:B------:R-:W-:Y:S01]  /*85d0*/  FMUL R48, R50.reuse, R50 ;  /* 0x0000003232307220 */ /* 0x040fe20000400000 */
[----:B------:R-:W-:Y:S01]  /*85e0*/  FSETP.GE.AND P0, PT, |R50|, 1.0029599666595458984, PT ;  /* 0x3f8060fe3200780b */ /* 0x000fe20003f06200 */
[----:B------:R-:W-:Y:S01]  /*85f0*/  FFMA R31, R32, R51, R31 ;  /* 0x00000033201f7223 */ /* 0x000fe2000000001f */
[----:B------:R-:W-:Y:S01]  /*8600*/  FSEL R32, -R51, R49, P1 ;  /* 0x0000003133207208 */ /* 0x000fe20000800100 */
[----:B------:R-:W-:Y:S01]  /*8610*/  FADD R29, R29, 1 ;  /* 0x3f8000001d1d7421 */ /* 0x000fe20000000000 */
[----:B------:R-:W-:Y:S02]  /*8620*/  FSEL R33, -R46, -0.00082130916416645050049, P0 ;  /* 0xba574d202e217808 */ /* 0x000fe40000000100 */
[----:B------:R-:W-:Y:S01]  /*8630*/  FSEL R51, R53, 8.4834944573231041431e-05, P0 ;  /* 0x38b1e96a35337808 */ /* 0x000fe20000000000 */
[----:B------:R-:W-:Y:S01]  /*8640*/  FMUL R6, R29, R12 ;  /* 0x0000000c1d067220 */ /* 0x000fe20000400000 */
[----:B------:R-:W-:Y:S01]  /*8650*/  FSEL R46, |R50|, R48, P0 ;  /* 0x00000030322e7208 */ /* 0x000fe20000000200 */
[----:B------:R-:W-:Y:S01]  /*8660*/  FFMA R32, R31, R32, R32 ;  /* 0x000000201f207223 */ /* 0x000fe20000000020 */
[----:B------:R-:W-:Y:S01]  /*8670*/  FSEL R31, R41, 0.0052134888246655464172, P0 ;  /* 0x3baad5ea291f7808 */ /* 0x000fe20000000000 */
[----:B------:R-:W-:Y:S01]  /*8680*/  FMUL R53, R0, 0.5 ;  /* 0x3f00000000357820 */ /* 0x000fe20000400000 */
[----:B------:R-:W-:Y:S01]  /*8690*/  FSEL R0, -R45, -0.026868773624300956726, P0 ;  /* 0xbcdc1be72d007808 */ /* 0x000fe20000000100 */
[-C--:B------:R-:W-:Y:S01]  /*86a0*/  FFMA R33, R51, R46.reuse, R33 ;  /* 0x0000002e33217223 */ /* 0x080fe20000000021 */
[----:B------:R-:W-:Y:S01]  /*86b0*/  LEA R48, R90, UR41, 0x1 ;  /* 0x000000295a307c11 */ /* 0x000fe2000f8e08ff */
[----:B------:R-:W-:Y:S02]  /*86c0*/  FMUL R16, R16, R53 ;  /* 0x0000003510107220 */ /* 0x000fe40000400000 */
[-C--:B------:R-:W-:Y:S01]  /*86d0*/  FFMA R31, R33, R46.reuse, R31 ;  /* 0x0000002e211f7223 */ /* 0x080fe2000000001f */
[C---:B------:R-:W-:Y:S01]  /*86e0*/  IADD3 R51, PT, PT, R48.reuse, 0x200, RZ ;  /* 0x0000020030337810 */ /* 0x040fe20007ffe0ff */
[----:B------:R-:W-:Y:S01]  /*86f0*/  FMUL R33, R3, 0.5 ;  /* 0x3f00000003217820 */ /* 0x000fe20000400000 */
[----:B------:R-:W-:Y:S01]  /*8700*/  FSEL R3, R43, -0.37612664699554443359, P0 ;  /* 0xbec093ac2b037808 */ /* 0x000fe20000000000 */
[-C--:B------:R-:W-:Y:S01]  /*8710*/  FFMA R0, R31, R46.reuse, R0 ;  /* 0x0000002e1f007223 */ /* 0x080fe20000000000 */
[----:B------:R-:W-:Y:S01]  /*8720*/  IADD3 R41, PT, PT, R48, 0x210, RZ ;  /* 0x0000021030297810 */ /* 0x000fe20007ffe0ff */
[----:B------:R-:W-:Y:S01]  /*8730*/  FMUL R31, R2, 0.5 ;  /* 0x3f000000021f7820 */ /* 0x000fe20000400000 */
[----:B------:R-:W-:Y:S01]  /*8740*/  FSEL R2, R44, 0.11284004896879196167, P0 ;  /* 0x3de718af2c027808 */ /* 0x000fe20000000000 */
[----:B------:R-:W-:Y:S01]  /*8750*/  FMUL R18, R18, R33 ;  /* 0x0000002112127220 */ /* 0x000fe20000400000 */
[----:B------:R-:W-:Y:S01]  /*8760*/  @P6 IADD3 R41, PT, PT, R51, -0x10, RZ ;  /* 0xfffffff033296810 */ /* 0x000fe20007ffe0ff */
[----:B------:R-:W-:Y:S01]  /*8770*/  FMUL R17, R17, R31 ;  /* 0x0000001f11117220 */ /* 0x000fe20000400000 */
[----:B------:R-:W-:Y:S01]  /*8780*/  FMUL R31, R4, 0.5 ;  /* 0x3f000000041f7820 */ /* 0x000fe20000400000 */
[----:B------:R-:W-:Y:S01]  /*8790*/  FFMA R2, R0, R46, R2 ;  /* 0x0000002e00027223 */ /* 0x000fe20000000002 */
[----:B------:R-:W-:Y:S01]  /*87a0*/  FSEL R0, R42, 0.12837915122509002686, P0 ;  /* 0x3e0375d32a007808 */ /* 0x000fe20000000000 */
[----:B------:R-:W1:Y:S01]  /*87b0*/  @P2 MUFU.EX2 R4, R30 ;  /* 0x0000001e00042308 */ /* 0x000e620000000800 */
[----:B------:R-:W-:Y:S01]  /*87c0*/  F2FP.BF16.F32.PACK_AB R20, R17, R16 ;  /* 0x000000101114723e */ /* 0x000fe200000010ff */
[----:B------:R-:W-:Y:S01]  /*87d0*/  FFMA R3, R2, R46, R3 ;  /* 0x0000002e02037223 */ /* 0x000fe20000000003 */
[----:B------:R-:W-:Y:S01]  /*87e0*/  FSEL R2, -R46, R50, P0 ;  /* 0x000000322e027208 */ /* 0x000fe20000000100 */
[----:B------:R-:W-:Y:S01]  /*87f0*/  FADD R33, R21, 1 ;  /* 0x3f80000015217421 */ /* 0x000fe20000000000 */
[----:B------:R-:W-:Y:S01]  /*8800*/  F2FP.BF16.F32.PACK_AB R21, R7, R18 ;  /* 0x000000120715723e */ /* 0x000fe200000010ff */
[----:B------:R-:W-:Y:S02]  /*8810*/  FFMA R0, R3, R46, R0 ;  /* 0x0000002e03007223 */ /* 0x000fe40000000000 */
[----:B------:R-:W-:Y:S02]  /*8820*/  FMUL R31, R33, R31 ;  /* 0x0000001f211f7220 */ /* 0x000fe40000400000 */
[----:B------:R-:W-:Y:S02]  /*8830*/  FFMA R2, R0, R2, R2 ;  /* 0x0000000200027223 */ /* 0x000fe40000000002 */
[----:B------:R-:W2:Y:S01]  /*8840*/  @P1 MUFU.EX2 R0, R32 ;  /* 0x0000002000001308 */ /* 0x000ea20000000800 */
[----:B------:R-:W-:Y:S01]  /*8850*/  F2FP.BF16.F32.PACK_AB R22, R22, R31 ;  /* 0x0000001f1616723e */ /* 0x000fe200000010ff */
[----:B-1----:R-:W-:Y:S08]  /*8860*/  @P2 FADD R4, -R4, 1 ;  /* 0x3f80000004042421 */ /* 0x002ff00000000100 */
[----:B------:R-:W1:Y:S01]  /*8870*/  @P0 MUFU.EX2 R3, R2 ;  /* 0x0000000200030308 */ /* 0x000e620000000800 */
[----:B------:R-:W-:Y:S02]  /*8880*/  @P2 LOP3.LUT R30, R4, 0x80000000, R47, 0xb8, !PT ;  /* 0x80000000041e2812 */ /* 0x000fe400078eb82f */
[----:B------:R-:W-:Y:S02]  /*8890*/  F2FP.BF16.F32.PACK_AB R4, R9, R8 ;  /* 0x000000080904723e */ /* 0x000fe400000010ff */
[----:B------:R-:W-:Y:S01]  /*88a0*/  ISETP.NE.AND P2, PT, R85, RZ, PT ;  /* 0x000000ff5500720c */ /* 0x000fe20003f45270 */
[----:B------:R-:W-:Y:S01]  /*88b0*/  FADD R30, R30, 1 ;  /* 0x3f8000001e1e7421 */ /* 0x000fe20000000000 */
[----:B--2---:R-:W-:Y:S03]  /*88c0*/  @P1 FADD R0, -R0, 1 ;  /* 0x3f80000000001421 */ /* 0x004fe60000000100 */
[----:B------:R-:W-:Y:S02]  /*88d0*/  FMUL R13, R30, R13 ;  /* 0x0000000d1e0d7220 */ /* 0x000fe40000400000 */
[----:B------:R-:W-:Y:S02]  /*88e0*/  @P1 LOP3.LUT R32, R0, 0x80000000, R49, 0xb8, !PT ;  /* 0x8000000000201812 */ /* 0x000fe400078eb831 */
[----:B------:R-:W-:Y:S01]  /*88f0*/  ISETP.NE.AND P1, PT, R37, 0x3, PT ;  /* 0x000000032500780c */ /* 0x000fe20003f25270 */
[----:B-1----:R-:W-:Y:S01]  /*8900*/  @P0 FADD R3, -R3, 1 ;  /* 0x3f80000003030421 */ /* 0x002fe20000000100 */
[----:B------:R-:W-:Y:S01]  /*8910*/  F2FP.BF16.F32.PACK_AB R6, R13, R6 ;  /* 0x000000060d06723e */ /* 0x000fe200000010ff */
[----:B------:R-:W-:Y:S03]  /*8920*/  FADD R32, R32, 1 ;  /* 0x3f80000020207421 */ /* 0x000fe60000000000 */
[----:B------:R-:W-:Y:S01]  /*8930*/  @P0 LOP3.LUT R2, R3, 0x80000000, R50, 0xb8, !PT ;  /* 0x8000000003020812 */ /* 0x000fe200078eb832 */
[----:B------:R-:W-:Y:S04]  /*8940*/  FMUL R7, R32, R14 ;  /* 0x0000000e20077220 */ /* 0x000fe80000400000 */
[----:B------:R-:W-:Y:S02]  /*8950*/  FADD R2, R2, 1 ;  /* 0x3f80000002027421 */ /* 0x000fe40000000000 */
[----:B------:R-:W-:Y:S01]  /*8960*/  @!P1 IADD3 R65, PT, PT, R65, 0x160, RZ ;  /* 0x0000016041419810 */ /* 0x000fe20007ffe0ff */
[----:B------:R-:W-:Y:S01]  /*8970*/  @!P1 NOP ;  /* 0x0000000000009918 */ /* 0x000fe20000000000 */
[----:B------:R-:W-:Y:S02]  /*8980*/  FMUL R2, R2, R19 ;  /* 0x0000001302027220 */ /* 0x000fe40000400000 */
[----:B------:R-:W-:Y:S03]  /*8990*/  @!P1 LOP3.LUT R65, R65, 0xfefffff8, RZ, 0xc0, !PT ;  /* 0xfefffff841419812 */ /* 0x000fe600078ec0ff */
[----:B------:R-:W-:Y:S01]  /*89a0*/  F2FP.BF16.F32.PACK_AB R7, R2, R7 ;  /* 0x000000070207723e */ /* 0x000fe200000010ff */
[----:B------:R1:W-:Y:S01]  /*89b0*/  @!P1 SYNCS.ARRIVE.TRANS64.RED.A1T0 RZ, [R65+URZ], RZ ;  /* 0x000000ff41ff99a7 */ /* 0x0003e200081004ff */
[----:B------:R1:W-:Y:S01]  /*89c0*/  STS.128 [R48+0x200], R20 ;  /* 0x0002001430007388 */ /* 0x0003e20000000c00 */
[----:B------:R-:W-:Y:S04]  /*89d0*/  @!P1 IADD3 R2, PT, PT, R38, 0x1, RZ ;  /* 0x0000000126029810 */ /* 0x000fe80007ffe0ff */
[C---:B------:R-:W-:Y:S03]  /*89e0*/  @!P1 ISETP.NE.AND P0, PT, R2.reuse, 0x4, PT ;  /* 0x000000040200980c */ /* 0x040fe60003f05270 */
[----:B------:R1:W-:Y:S01]  /*89f0*/  STS.128 [R41], R4 ;  /* 0x0000000429007388 */ /* 0x0003e20000000c00 */
[----:B------:R-:W-:Y:S02]  /*8a00*/  @!P1 SEL R0, RZ, 0x1, P0 ;  /* 0x00000001ff009807 */ /* 0x000fe40000000000 */
[----:B------:R-:W-:Y:S02]  /*8a10*/  @!P1 SEL R38, R2, RZ, P0 ;  /* 0x000000ff02269207 */ /* 0x000fe40000000000 */
[----:B------:R-:W-:Y:S01]  /*8a20*/  @!P1 LOP3.LUT R82, R82, R0, RZ, 0x3c, !PT ;  /* 0x0000000052529212 */ /* 0x000fe200078e3cff */
[----:B------:R-:W-:Y:S01]  /*8a30*/  @!PT LDS RZ, [RZ] ;  /* 0x00000000fffff984 */ /* 0x000fe20000000800 */
[----:B------:R-:W-:Y:S01]  /*8a40*/  @!PT LDS RZ, [RZ] ;  /* 0x00000000fffff984 */ /* 0x000fe20000000800 */
[----:B------:R-:W-:Y:S01]  /*8a50*/  @!PT LDS RZ, [RZ] ;  /* 0x00000000fffff984 */ /* 0x000fe20000000800 */
[----:B------:R-:W-:Y:S01]  /*8a60*/  @!PT LDS RZ, [RZ] ;  /* 0x00000000fffff984 */ /* 0x000fe20000000800 */
[----:B------:R2:W-:Y:S06]  /*8a70*/  MEMBAR.ALL.CTA ;  /* 0x0000000000007992 */ /* 0x0005ec0000008000 */
[----:B--2---:R-:W2:Y:S02]  /*8a80*/  FENCE.VIEW.ASYNC.S ;  /* 0x00000000000073c6 */ /* 0x004ea40000000000 */
[----:B--2---:R-:W-:Y:S06]  /*8a90*/  BAR.SYNC.DEFER_BLOCKING 0x1, 0x80 ;  /* 0x0042000000007b1d */ /* 0x004fec0000010000 */
[----:B------:R-:W-:Y:S05]  /*8aa0*/  @P2 BRA `(.L_x_131) ;  /* 0x0000000000682947 */ /* 0x000fea0003800000 */
[----:B------:R-:W-:Y:S01]  /*8ab0*/  UIADD3 UR8, UP0, UPT, UR46, 0x680, URZ ;  /* 0x000006802e087890 */ /* 0x000fe2000ff1e0ff */
[----:B------:R-:W-:Y:S01]  /*8ac0*/  R2UR UR6, R69 ;  /* 0x00000000450672ca */ /* 0x000fe200000e0000 */
[----:B------:R-:W-:Y:S01]  /*8ad0*/  ULEA UR10, UR43, UR41, 0xc ;  /* 0x000000292b0a7291 */ /* 0x000fe2000f8e60ff */
[----:B------:R-:W-:Y:S01]  /*8ae0*/  PLOP3.LUT P0, PT, PT, PT, PT, 0x80, 0x8 ;  /* 0x000000000008781c */ /* 0x000fe20003f0f070 */
[----:B------:R-:W-:Y:S01]  /*8af0*/  UIADD3.X UR9, UPT, UPT, URZ, UR47, URZ, UP0, !UPT ;  /* 0x0000002fff097290 */ /* 0x000fe200087fe4ff */
[----:B------:R-:W-:Y:S01]  /*8b00*/  IMAD.IADD R0, R67, 0x1, R35 ;  /* 0x0000000143007824 */ /* 0x000fe200078e0223 */
[----:B------:R-:W-:Y:S11]  /*8b10*/  UIADD3 UR4, UPT, UPT, UR10, 0x200, URZ ;  /* 0x000002000a047890 */ /* 0x000ff6000fffe0ff */
[----:B------:R-:W-:Y:S01]  /*8b20*/  @!UPT UIADD3 URZ, UPT, UPT, URZ, URZ, URZ ;  /* 0x000000fffffff290 */ /* 0x000fe2000fffe0ff */
.L_x_132:
[----:B------:R-:W-:Y:S02]  /*8b30*/  PLOP3.LUT P1, PT, P1, P0, PT, 0xf2, 0x2f ;  /* 0x00000000002f781c */ /* 0x000fe40000f21e72 */
[----:B------:R-:W-:Y:S01]  /*8b40*/  @P0 R2UR P1, UR5, R0 ;  /* 0x00000000000502ca */ /* 0x000fe20000020000 */
[----:B------:R-:W-:Y:S07]  /*8b50*/  UMOV UR7, UR36 ;  /* 0x0000002400077c82 */ /* 0x000fee0008000000 */
[----:B------:R-:W-:Y:S05]  /*8b60*/  @P0 PLOP3.LUT P0, PT, P1, PT, PT, 0x80, 0x8 ;  /* 0x000000000008081c */ /* 0x000fea0000f0f070 */
[----:B------:R2:W-:Y:S08]  /*8b70*/  UTMASTG.3D [UR4], [UR8] ;  /* 0x00000004080073b5 */ /* 0x0005f00008010000 */
[----:B--2---:R-:W-:Y:S05]  /*8b80*/  @P0 BRA.U.ANY `(.L_x_132) ;  /* 0xfffffffd00e80947 */ /* 0x004fea000393ffff */
[----:B------:R-:W-:Y:S01]  /*8b90*/  R2UR UR6, R69 ;  /* 0x00000000450672ca */ /* 0x000fe200000e0000 */
[----:B------:R-:W-:Y:S01]  /*8ba0*/  UIADD3 UR4, UPT, UPT, UR10, 0xa00, URZ ;  /* 0x00000a000a047890 */ /* 0x000fe2000fffe0ff */
[----:B------:R-:W-:Y:S01]  /*8bb0*/  PLOP3.LUT P0, PT, PT, PT, PT, 0x80, 0x8 ;  /* 0x000000000008781c */ /* 0x000fe20003f0f070 */
[----:B------:R-:W-:Y:S11]  /*8bc0*/  VIADD R0, R0, 0x40 ;  /* 0x0000004000007836 */ /* 0x000ff60000000000 */
[----:B------:R-:W-:Y:S01]  /*8bd0*/  @!UPT UIADD3 URZ, UPT, UPT, URZ, URZ, URZ ;  /* 0x000000fffffff290 */ /* 0x000fe2000fffe0ff */
.L_x_133:
[----:B------:R-:W-:Y:S02]  /*8be0*/  PLOP3.LUT P1, PT, P1, P0, PT, 0xf2, 0x2f ;  /* 0x00000000002f781c */ /* 0x000fe40000f21e72 */
[----:B------:R-:W-:Y:S01]  /*8bf0*/  @P0 R2UR P1, UR5, R0 ;  /* 0x00000000000502ca */ /* 0x000fe20000020000 */
[----:B------:R-:W-:Y:S07]  /*8c00*/  UMOV UR7, UR36 ;  /* 0x0000002400077c82 */ /* 0x000fee0008000000 */
[----:B------:R-:W-:Y:S05]  /*8c10*/  @P0 PLOP3.LUT P0, PT, P1, PT, PT, 0x80, 0x8 ;  /* 0x000000000008081c */ /* 0x000fea0000f0f070 */
[----:B------:R2:W-:Y:S08]  /*8c20*/  UTMASTG.3D [UR4], [UR8] ;  /* 0x00000004080073b5 */ /* 0x0005f00008010000 */
[----:B--2---:R-:W-:Y:S05]  /*8c30*/  @P0 BRA.U.ANY `(.L_x_133) ;  /* 0xfffffffd00e80947 */ /* 0x004fea000393ffff */
[----:B------:R0:W-:Y:S02]  /*8c40*/  UTMACMDFLUSH ;  /* 0x00000000000079b7 */ /* 0x0001e40000000000 */
.L_x_131:
[----:B------:R-:W-:Y:S05]  /*8c50*/  BSYNC.RECONVERGENT B0 ;  /* 0x0000000000007941 */ /* 0x000fea0003800200 */
.L_x_130:
[----:B------:R-:W-:Y:S01]  /*8c60*/  UIADD3 UR43, UPT, UPT, UR43, 0x1, URZ ;  /* 0x000000012b2b7890 */ /* 0x000fe2000fffe0ff */
[----:B------:R-:W-:Y:S03]  /*8c70*/  BSSY.RECONVERGENT B0, `(.L_x_134) ;  /* 0x0000007000007945 */ /* 0x000fe60003800200 */
[----:B------:R-:W-:Y:S04]  /*8c80*/  UISETP.NE.AND UP0, UPT, UR43, 0x4, UPT ;  /* 0x000000042b00788c */ /* 0x000fe8000bf05270 */
[----:B------:R-:W-:Y:S02]  /*8c90*/  USEL UR4, URZ, 0x1, UP0 ;  /* 0x00000001ff047887 */ /* 0x000fe40008000000 */
[----:B------:R-:W-:Y:S02]  /*8ca0*/  USEL UR43, UR43, URZ, UP0 ;  /* 0x000000ff2b2b7287 */ /* 0x000fe40008000000 */
[----:B------:R-:W-:Y:S01]  /*8cb0*/  ULOP3.LUT UR44, UR44, UR4, URZ, 0x3c, !UPT ;  /* 0x000000042c2c7292 */ /* 0x000fe2000f8e3cff */
[----:B------:R-:W-:Y:S11]  /*8cc0*/  @P2 BRA `(.L_x_135) ;  /* 0x0000000000042947 */ /* 0x000ff60003800000 */
[----:B------:R-:W-:Y:S04]  /*8cd0*/  DEPBAR.LE SB0, 0x1 ;  /* 0x000080400000791a */ /* 0x000fe80000000000 */
.L_x_135:
[----:B------:R-:W-:Y:S05]  /*8ce0*/  BSYNC.RECONVERGENT B0 ;  /* 0x0000000000007941 */ /* 0x000fea0003800200 */
.L_x_134:
[----:B------:R-:W-:Y:S01]  /*8cf0*/  BAR.SYNC.DEFER_BLOCKING 0x1, 0x80 ;  /* 0x0042000000007b1d */ /* 0x000fe20000010000 */
[----:B------:R-:W-:Y:S01]  /*8d00*/  ISETP.NE.AND P3, PT, R89, RZ, PT ;  /* 0x000000ff5900720c */ /* 0x000fe20003f65270 */
[----:B------:R-:W-:Y:S05]  /*8d10*/  VIADD R74, R74, 0x1 ;  /* 0x000000014a4a7836 */ /* 0x000fea0000000000 */
[----:B------:R-:W-:Y:S01]  /*8d20*/  ISETP.GE.U32.AND P0, PT, R74, 0x2, PT ;  /* 0x000000024a00780c */ /* 0x000fe20003f06070 */
[----:B------:R-:W-:Y:S11]  /*8d30*/  BSSY.RECONVERGENT B0, `(.L_x_136) ;  /* 0x000000b000007945 */ /* 0x000ff60003800200 */
[----:B------:R-:W-:Y:S01]  /*8d40*/  @!UPT UIADD3 URZ, UPT, UPT, URZ, URZ, URZ ;  /* 0x000000fffffff290 */ /* 0x000fe2000fffe0ff */
[----:B------:R-:W-:Y:S05]  /*8d50*/  @!P0 BRA `(.L_x_137) ;  /* 0x0000000000208947 */ /* 0x000fea0003800000 */
[C---:B------:R-:W-:Y:S01]  /*8d60*/  @!P3 LEA R2, R80.reuse, UR41, 0x3 ;  /* 0x000000295002bc11 */ /* 0x040fe2000f8e18ff */
[----:B------:R-:W-:Y:S02]  /*8d70*/  IMAD.U32 R0, RZ, RZ, UR37 ;  /* 0x00000025ff007e24 */ /* 0x000fe4000f8e00ff */
[----:B------:R-:W-:Y:S02]  /*8d80*/  VIADD R80, R80, 0x1 ;  /* 0x0000000150507836 */ /* 0x000fe40000000000 */
[----:B------:R-:W-:Y:S03]  /*8d90*/  @!P3 VIADD R2, R2, 0xf0 ;  /* 0x000000f00202b836 */ /* 0x000fe60000000000 */
[----:B------:R-:W-:Y:S02]  /*8da0*/  ISETP.NE.AND P0, PT, R80, 0x4, PT ;  /* 0x000000045000780c */ /* 0x000fe40003f05270 */
[----:B------:R-:W-:Y:S02]  /*8db0*/  @!P3 PRMT R0, R0, 0x654, R2 ;  /* 0x000006540000b816 */ /* 0x000fe40000000002 */
[----:B------:R-:W-:Y:S02]  /*8dc0*/  SEL R80, R80, RZ, P0 ;  /* 0x000000ff50507207 */ /* 0x000fe40000000000 */
[----:B------:R2:W-:Y:S07]  /*8dd0*/  @!P3 SYNCS.ARRIVE.TRANS64.RED.A1T0 RZ, [R0+URZ], RZ ;  /* 0x000000ff00ffb9a7 */ /* 0x0005ee00081004ff */
.L_x_137:
[----:B------:R-:W-:Y:S05]  /*8de0*/  BSYNC.RECONVERGENT B0 ;  /* 0x0000000000007941 */ /* 0x000fea0003800200 */
.L_x_136:
[C---:B------:R-:W-:Y:S01]  /*8df0*/  ISETP.EQ.OR P2, PT, R37.reuse, 0x3, P3 ;  /* 0x000000032500780c */ /* 0x040fe20001f42670 */
[----:B------:R-:W-:Y:S01]  /*8e00*/  VIADD R37, R37, 0x1 ;  /* 0x0000000125257836 */ /* 0x000fe20000000000 */
[----:B------:R-:W-:Y:S04]  /*8e10*/  SEL R75, R75, 0x1, P3 ;  /* 0x000000014b4b7807 */ /* 0x000fe80001800000 */
[----:B------:R-:W-:Y:S07]  /*8e20*/  ISETP.NE.AND P0, PT, R37, 0x4, PT ;  /* 0x000000042500780c */ /* 0x000fee0003f05270 */
[----:B------:R-:W-:Y:S02]  /*8e30*/  @!P2 LEA R2, R73, UR41, 0x3 ;  /* 0x000000294902ac11 */ /* 0x000fe4000f8e18ff */
[----:B--2---:R-:W-:Y:S04]  /*8e40*/  @!P2 SHF.L.U32 R0, R76, 0x1f, RZ ;  /* 0x0000001f4c00a819 */ /* 0x004fe800000006ff */
[----:B------:R-:W2:Y:S02]  /*8e50*/  @!P2 SYNCS.PHASECHK.TRANS64.TRYWAIT P1, [R2+URZ+0xd0], R0 ;  /* 0x0000d0000200a5a7 */ /* 0x000ea400080211ff */
[----:B--2---:R-:W-:Y:S01]  /*8e60*/  @!P2 SEL R75, RZ, 0x1, !P1 ;  /* 0x00000001ff4ba807 */ /* 0x004fe20004800000 */
[----:B------:R-:W-:Y:S06]  /*8e70*/  @P0 BRA `(.L_x_138) ;  /* 0xffffffd8005c0947 */ /* 0x000fec000383ffff */
[----:B------:R-:W-:Y:S01]  /*8e80*/  ISETP.NE.AND P3, PT, R88, RZ, PT ;  /* 0x000000ff5800720c */ /* 0x000fe20003f65270 */
[----:B------:R-:W-:Y:S01]  /*8e90*/  UIADD3 UR42, UPT, UPT, UR42, 0x4, URZ ;  /* 0x000000042a2a7890 */ /* 0x000fe2000fffe0ff */
[----:B------:R-:W-:Y:S01]  /*8ea0*/  ISETP.NE.AND P0, PT, R70, 0x2, PT ;  /* 0x000000024600780c */ /* 0x000fe20003f05270 */
[----:B-1----:R-:W-:Y:S02]  /*8eb0*/  IMAD.IADD R22, R77, 0x1, R54 ;  /* 0x000000014d167824 */ /* 0x002fe400078e0236 */
[----:B------:R-:W-:Y:S01]  /*8ec0*/  IMAD.IADD R23, R78, 0x1, R55 ;  /* 0x000000014e177824 */ /* 0x000fe200078e0237 */
[----:B------:R-:W-:Y:S02]  /*8ed0*/  SEL R0, RZ, 0x1, P0 ;  /* 0x00000001ff007807 */ /* 0x000fe40000000000 */
[----:B------:R-:W-:Y:S02]  /*8ee0*/  SEL R70, R70, RZ, P0 ;  /* 0x000000ff46467207 */ /* 0x000fe40000000000 */
[----:B------:R-:W-:-:S03]  /*8ef0*/  LOP3.LUT R81, R81, R0, RZ, 0x3c, !PT ;  /* 0x0000000051517212 */ /* 0x000fc600078e3cff */
[----:B------:R-:W-:Y:S01]  /*8f00*/  @P3 R2UR UR36, R79 ;  /* 0x000000004f2432ca */ /* 0x000fe200000e0000 */
[----:B------:R-:W-:-:S14]  /*8f10*/  @P3 BRA `(.L_x_139) ;  /* 0xffffffc800fc3947 */ /* 0x000fdc000383ffff */
[----:B------:R-:W-:-:S09]  /*8f20*/  UISETP.NE.AND UP0, UPT, UR45, URZ, UPT ;  /* 0x000000ff2d00728c */ /* 0x000fd2000bf05270 */
[----:B------:R-:W-:Y:S05]  /*8f30*/  BRA.U !UP0, `(.L_x_140) ;  /* 0x0000000108487547 */ /* 0x000fea000b800000 */
[----:B------:R-:W1:Y:S02]  /*8f40*/  LDCU.64 UR4, c[0x0][0x890] ;  /* 0x00011200ff0477ac */ /* 0x000e640008000a00 */
[----:B-1----:R-:W-:-:S04]  /*8f50*/  UISETP.NE.U32.AND UP0, UPT, UR4, URZ, UPT ;  /* 0x000000ff0400728c */ /* 0x002fc8000bf05070 */
[----:B------:R-:W-:-:S09]  /*8f60*/  UISETP.NE.AND.EX UP0, UPT, UR5, URZ, UPT, UP0 ;  /* 0x000000ff0500728c */ /* 0x000fd2000bf05300 */
[----:B------:R-:W-:Y:S05]  /*8f70*/  BRA.U UP0, `(.L_x_141) ;  /* 0x00000001000c7547 */ /* 0x000fea000b800000 */
[----:B------:R-:W-:-:S13]  /*8f80*/  FSETP.NEU.AND P0, PT, R52, RZ, PT ;  /* 0x000000ff3400720b */ /* 0x000fda0003f0d000 */
[----:B------:R-:W-:Y:S05]  /*8f90*/  @!P0 EXIT ;  /* 0x000000000000894d */ /* 0x000fea0003800000 */
[----:B------:R-:W-:Y:S05]  /*8fa0*/  BRA `(.L_x_140) ;  /* 0x00000000002c7947 */ /* 0x000fea0003800000 */
.L_x_141:
[----:B------:R-:W-:Y:S01]  /*8fb0*/  ISETP.NE.AND P0, PT, R66, RZ, PT ;  /* 0x000000ff4200720c */ /* 0x000fe20003f05270 */
[----:B------:R-:W-:-:S12]  /*8fc0*/  BSSY.RECONVERGENT B0, `(.L_x_140) ;  /* 0x0000009000007945 */ /* 0x000fd80003800200 */
[----:B------:R-:W-:Y:S05]  /*8fd0*/  @P0 BRA `(.L_x_142) ;  /* 0x0000000000140947 */ /* 0x000fea0003800000 */
[----:B------:R-:W1:Y:S02]  /*8fe0*/  LDCU.64 UR4, c[0x0][0x888] ;  /* 0x00011100ff0477ac */ /* 0x000e640008000a00 */
[----:B-1----:R-:W-:-:S04]  /*8ff0*/  ISETP.NE.U32.AND P0, PT, RZ, UR4, PT ;  /* 0x00000004ff007c0c */ /* 0x002fc8000bf05070 */
[----:B------:R-:W-:-:S13]  /*9000*/  ISETP.NE.AND.EX P0, PT, RZ, UR5, PT, P0 ;  /* 0x00000005ff007c0c */ /* 0x000fda000bf05300 */
[----:B------:R-:W-:Y:S05]  /*9010*/  @!P0 EXIT ;  /* 0x000000000000894d */ /* 0x000fea0003800000 */
[----:B------:R-:W-:Y:S05]  /*9020*/  BRA `(.L_x_143) ;  /* 0x0000000000087947 */ /* 0x000fea0003800000 */
.L_x_142:
[----:B------:R-:W-:-:S13]  /*9030*/  FSETP.NEU.AND P0, PT, R52, RZ, PT ;  /* 0x000000ff3400720b */ /* 0x000fda0003f0d000 */
[----:B------:R-:W-:Y:S05]  /*9040*/  @!P0 EXIT ;  /* 0x000000000000894d */ /* 0x000fea0003800000 */
.L_x_143:
[----:B------:R-:W-:Y:S05]  /*9050*/  BSYNC.RECONVERGENT B0 ;  /* 0x0000000000007941 */ /* 0x000fea0003800200 */
.L_x_140:
[----:B------:R-:W-:Y:S01]  /*9060*/  LEA R2, R80, UR41, 0x3 ;  /* 0x0000002950027c11 */ /* 0x000fe2000f8e18ff */
[----:B------:R-:W-:Y:S01]  /*9070*/  IMAD.U32 R0, RZ, RZ, UR37 ;  /* 0x00000025ff007e24 */ /* 0x000fe2000f8e00ff */
[----:B------:R-:W-:-:S04]  /*9080*/  DEPBAR.LE SB0, 0x0 ;  /* 0x000080000000791a */ /* 0x000fc80000000000 */
[----:B------:R-:W-:-:S05]  /*9090*/  VIADD R2, R2, 0xf0 ;  /* 0x000000f002027836 */ /* 0x000fca0000000000 */
[----:B------:R-:W-:-:S04]  /*90a0*/  PRMT R0, R0, 0x654, R2 ;  /* 0x0000065400007816 */ /* 0x000fc80000000002 */
[----:B------:R-:W-:Y:S01]  /*90b0*/  SYNCS.ARRIVE.TRANS64.RED.A1T0 RZ, [R0+URZ], RZ ;  /* 0x000000ff00ff79a7 */ /* 0x000fe200081004ff */
[----:B------:R-:W-:Y:S05]  /*90c0*/  EXIT ;  /* 0x000000000000794d */ /* 0x000fea0003800000 */
.L_x_25:
[----:B--2---:R2:W4:Y:S02]  /*90d0*/  SYNCS.PHASECHK.TRANS64.TRYWAIT P0, [R2+URZ+0x190], R3 ;  /* 0x00019003020075a7 */ /* 0x00452400080011ff */
[----:B----4-:R-:W-:Y:S05]  /*90e0*/  @!P0 NANOSLEEP.SYNCS 0x989680 ;  /* 0x009896800000895d */ /* 0x010fea0003900000 */
[----:B------:R-:W4:Y:S02]  /*90f0*/  @!P0 SYNCS.PHASECHK.TRANS64 P0, [R2+URZ+0x190], R3 ;  /* 0x00019003020085a7 */ /* 0x000f2400080010ff */
[----:B----4-:R-:W-:Y:S05]  /*9100*/  @!P0 BRA `(.L_x_25) ;  /* 0xfffffffc00f08947 */ /* 0x010fea000383ffff */
[----:B------:R-:W-:Y:S05]  /*9110*/  BRA `(.L_x_144) ;  /* 0xffffff8400f87947 */ /* 0x000fea000383ffff */
.L_x_28:
[----:B------:R-:W-:-:S07]  /*9120*/  MOV R2, UR33 ;  /* 0x0000002100027c02 */ /* 0x000fce0008000f00 */
.L_x_145:
[----:B-1----:R1:W2:Y:S02]  /*9130*/  SYNCS.PHASECHK.TRANS64.TRYWAIT P0, [R2+URZ+0x68], R4 ;  /* 0x00006804020075a7 */ /* 0x0022a400080011ff */
[----:B--2---:R-:W-:Y:S05]  /*9140*/  @!P0 NANOSLEEP.SYNCS 0x989680 ;  /* 0x009896800000895d */ /* 0x004fea0003900000 */
[----:B------:R-:W2:Y:S02]  /*9150*/  @!P0 SYNCS.PHASECHK.TRANS64 P0, [R2+URZ+0x68], R4 ;  /* 0x00006804020085a7 */ /* 0x000ea400080010ff */
[----:B--2---:R-:W-:Y:S05]  /*9160*/  @!P0 BRA `(.L_x_145) ;  /* 0xfffffffc00f08947 */ /* 0x004fea000383ffff */
[----:B------:R-:W-:Y:S05]  /*9170*/  BRA `(.L_x_27) ;  /* 0xffffff88005c7947 */ /* 0x000fea000383ffff */
.L_x_35:
[----:B-1----:R-:W-:-:S07]  /*9180*/  MOV R2, UR17 ;  /* 0x0000001100027c02 */ /* 0x002fce0008000f00 */
.L_x_146:
[----:B-1----:R1:W2:Y:S02]  /*9190*/  SYNCS.PHASECHK.TRANS64.TRYWAIT P0, [R2+URZ+0x68], R4 ;  /* 0x00006804020075a7 */ /* 0x0022a400080011ff */
[----:B--2---:R-:W-:Y:S05]  /*91a0*/  @!P0 NANOSLEEP.SYNCS 0x989680 ;  /* 0x009896800000895d */ /* 0x004fea0003900000 */
[----:B------:R-:W2:Y:S02]  /*91b0*/  @!P0 SYNCS.PHASECHK.TRANS64 P0, [R2+URZ+0x68], R4 ;  /* 0x00006804020085a7 */ /* 0x000ea400080010ff */
[----:B--2---:R-:W-:Y:S05]  /*91c0*/  @!P0 BRA `(.L_x_146) ;  /* 0xfffffffc00f08947 */ /* 0x004fea000383ffff */
[----:B------:R-:W-:Y:S05]  /*91d0*/  BRA `(.L_x_34) ;  /* 0xffffff8c00187947 */ /* 0x000fea000383ffff */
.L_x_40:
[----:B-1----:R1:W2:Y:S02]  /*91e0*/  SYNCS.PHASECHK.TRANS64.TRYWAIT P0, [R2+URZ+0x120], R3 ;  /* 0x00012003020075a7 */ /* 0x0022a400080011ff */
[----:B--2---:R-:W-:Y:S05]  /*91f0*/  @!P0 NANOSLEEP.SYNCS 0x989680 ;  /* 0x009896800000895d */ /* 0x004fea0003900000 */
[----:B------:R-:W2:Y:S02]  /*9200*/  @!P0 SYNCS.PHASECHK.TRANS64 P0, [R2+URZ+0x120], R3 ;  /* 0x00012003020085a7 */ /* 0x000ea400080010ff */
[----:B--2---:R-:W-:Y:S05]  /*9210*/  @!P0 BRA `(.L_x_40) ;  /* 0xfffffffc00f08947 */ /* 0x004fea000383ffff */
[----:B------:R-:W-:Y:S05]  /*9220*/  BRA `(.L_x_147) ;  /* 0xffffff8c00b87947 */ /* 0x000fea000383ffff */
.L_x_44:
[----:B---3--:R-:W-:-:S07]  /*9230*/  MOV R0, UR4 ;  /* 0x0000000400007c02 */ /* 0x008fce0008000f00 */
.L_x_148:
[----:B-1----:R1:W2:Y:S02]  /*9240*/  SYNCS.PHASECHK.TRANS64.TRYWAIT P0, [R0+URZ], R2 ;  /* 0x00000002000075a7 */ /* 0x0022a400080011ff */
[----:B--2---:R-:W-:Y:S05]  /*9250*/  @!P0 NANOSLEEP.SYNCS 0x989680 ;  /* 0x009896800000895d */ /* 0x004fea0003900000 */
[----:B------:R-:W2:Y:S02]  /*9260*/  @!P0 SYNCS.PHASECHK.TRANS64 P0, [R0+URZ], R2 ;  /* 0x00000002000085a7 */ /* 0x000ea400080010ff */
[----:B--2---:R-:W-:Y:S05]  /*9270*/  @!P0 BRA `(.L_x_148) ;  /* 0xfffffffc00f08947 */ /* 0x004fea000383ffff */
[----:B------:R-:W-:Y:S05]  /*9280*/  BRA `(.L_x_149) ;  /* 0xffffff9400287947 */ /* 0x000fea000383ffff */
.L_x_45:
[----:B---3--:R-:W-:-:S07]  /*9290*/  MOV R0, UR4 ;  /* 0x0000000400007c02 */ /* 0x008fce0008000f00 */
.L_x_150:
[----:B-1----:R1:W2:Y:S02]  /*92a0*/  SYNCS.PHASECHK.TRANS64.TRYWAIT P0, [R0+URZ], R3 ;  /* 0x00000003000075a7 */ /* 0x0022a400080011ff */
[----:B--2---:R-:W-:Y:S05]  /*92b0*/  @!P0 NANOSLEEP.SYNCS 0x989680 ;  /* 0x009896800000895d */ /* 0x004fea0003900000 */
[----:B------:R-:W2:Y:S02]  /*92c0*/  @!P0 SYNCS.PHASECHK.TRANS64 P0, [R0+URZ], R3 ;  /* 0x00000003000085a7 */ /* 0x000ea400080010ff */
[----:B--2---:R-:W-:Y:S05]  /*92d0*/  @!P0 BRA `(.L_x_150) ;  /* 0xfffffffc00f08947 */ /* 0x004fea000383ffff */
[----:B------:R-:W-:Y:S05]  /*92e0*/  BRA `(.L_x_151) ;  /* 0xffffff9400347947 */ /* 0x000fea000383ffff */
.L_x_46:
[----:B---3--:R-:W-:-:S07]  /*92f0*/  MOV R0, UR4 ;  /* 0x0000000400007c02 */ /* 0x008fce0008000f00 */
.L_x_152:
[----:B-1----:R1:W2:Y:S02]  /*9300*/  SYNCS.PHASECHK.TRANS64.TRYWAIT P0, [R0+URZ], R3 ;  /* 0x00000003000075a7 */ /* 0x0022a400080011ff */
[----:B--2---:R-:W-:Y:S05]  /*9310*/  @!P0 NANOSLEEP.SYNCS 0x989680 ;  /* 0x009896800000895d */ /* 0x004fea0003900000 */
[----:B------:R-:W2:Y:S02]  /*9320*/  @!P0 SYNCS.PHASECHK.TRANS64 P0, [R0+URZ], R3 ;  /* 0x00000003000085a7 */ /* 0x000ea400080010ff */
[----:B--2---:R-:W-:Y:S05]  /*9330*/  @!P0 BRA `(.L_x_152) ;  /* 0xfffffffc00f08947 */ /* 0x004fea000383ffff */
[----:B------:R-:W-:Y:S05]  /*9340*/  BRA `(.L_x_153) ;  /* 0xffffff9400407947 */ /* 0x000fea000383ffff */
.L_x_47:
[----:B---3--:R-:W-:-:S07]  /*9350*/  MOV R0, UR4 ;  /* 0x0000000400007c02 */ /* 0x008fce0008000f00 */
.L_x_154:
[----:B-1----:R1:W2:Y:S02]  /*9360*/  SYNCS.PHASECHK.TRANS64.TRYWAIT P0, [R0+URZ], R3 ;  /* 0x00000003000075a7 */ /* 0x0022a400080011ff */
[----:B--2---:R-:W-:Y:S05]  /*9370*/  @!P0 NANOSLEEP.SYNCS 0x989680 ;  /* 0x009896800000895d */ /* 0x004fea0003900000 */
[----:B------:R-:W2:Y:S02]  /*9380*/  @!P0 SYNCS.PHASECHK.TRANS64 P0, [R0+URZ], R3 ;  /* 0x00000003000085a7 */ /* 0x000ea400080010ff */
[----:B--2---:R-:W-:Y:S05]  /*9390*/  @!P0 BRA `(.L_x_154) ;  /* 0xfffffffc00f08947 */ /* 0x004fea000383ffff */
[----:B------:R-:W-:Y:S05]  /*93a0*/  BRA `(.L_x_155) ;  /* 0xffffff94004c7947 */ /* 0x000fea000383ffff */
.L_x_48:
[----:B---3--:R-:W-:-:S07]  /*93b0*/  MOV R0, UR4 ;  /* 0x0000000400007c02 */ /* 0x008fce0008000f00 */
.L_x_156:
[----:B-1----:R1:W2:Y:S02]  /*93c0*/  SYNCS.PHASECHK.TRANS64.TRYWAIT P0, [R0+URZ], R3 ;  /* 0x00000003000075a7 */ /* 0x0022a400080011ff */
[----:B--2---:R-:W-:Y:S05]  /*93d0*/  @!P0 NANOSLEEP.SYNCS 0x989680 ;  /* 0x009896800000895d */ /* 0x004fea0003900000 */
[----:B------:R-:W2:Y:S02]  /*93e0*/  @!P0 SYNCS.PHASECHK.TRANS64 P0, [R0+URZ], R3 ;  /* 0x00000003000085a7 */ /* 0x000ea400080010ff */
[----:B--2---:R-:W-:Y:S05]  /*93f0*/  @!P0 BRA `(.L_x_156) ;  /* 0xfffffffc00f08947 */ /* 0x004fea000383ffff */
[----:B------:R-:W-:Y:S05]  /*9400*/  BRA `(.L_x_157) ;  /* 0xffffff9400587947 */ /* 0x000fea000383ffff */
.L_x_49:
[----:B---3--:R-:W-:-:S07]  /*9410*/  MOV R0, UR4 ;  /* 0x0000000400007c02 */ /* 0x008fce0008000f00 */
.L_x_158:
[----:B-1----:R1:W2:Y:S02]  /*9420*/  SYNCS.PHASECHK.TRANS64.TRYWAIT P0, [R0+URZ], R3 ;  /* 0x00000003000075a7 */ /* 0x0022a400080011ff */
[----:B--2---:R-:W-:Y:S05]  /*9430*/  @!P0 NANOSLEEP.SYNCS 0x989680 ;  /* 0x009896800000895d */ /* 0x004fea0003900000 */
[----:B------:R-:W2:Y:S02]  /*9440*/  @!P0 SYNCS.PHASECHK.TRANS64 P0, [R0+URZ], R3 ;  /* 0x00000003000085a7 */ /* 0x000ea400080010ff */
[----:B--2---:R-:W-:Y:S05]  /*9450*/  @!P0 BRA `(.L_x_158) ;  /* 0xfffffffc00f08947 */ /* 0x004fea000383ffff */
[----:B------:R-:W-:Y:S05]  /*9460*/  BRA `(.L_x_159) ;  /* 0xffffff9400647947 */ /* 0x000fea000383ffff */
.L_x_50:
[----:B---3--:R-:W-:-:S07]  /*9470*/  MOV R0, UR4 ;  /* 0x0000000400007c02 */ /* 0x008fce0008000f00 */
.L_x_160:
[----:B-1----:R1:W2:Y:S02]  /*9480*/  SYNCS.PHASECHK.TRANS64.TRYWAIT P0, [R0+URZ], R3 ;  /* 0x00000003000075a7 */ /* 0x0022a400080011ff */
[----:B--2---:R-:W-:Y:S05]  /*9490*/  @!P0 NANOSLEEP.SYNCS 0x989680 ;  /* 0x009896800000895d */ /* 0x004fea0003900000 */
[----:B------:R-:W2:Y:S02]  /*94a0*/  @!P0 SYNCS.PHASECHK.TRANS64 P0, [R0+URZ], R3 ;  /* 0x00000003000085a7 */ /* 0x000ea400080010ff */
[----:B--2---:R-:W-:Y:S05]  /*94b0*/  @!P0 BRA `(.L_x_160) ;  /* 0xfffffffc00f08947 */ /* 0x004fea000383ffff */
[----:B------:R-:W-:Y:S05]  /*94c0*/  BRA `(.L_x_161) ;  /* 0xffffff9400707947 */ /* 0x000fea000383ffff */
.L_x_51:
[----:B---3--:R-:W-:-:S07]  /*94d0*/  MOV R0, UR4 ;  /* 0x0000000400007c02 */ /* 0x008fce0008000f00 */
.L_x_162:
[----:B-1----:R1:W2:Y:S02]  /*94e0*/  SYNCS.PHASECHK.TRANS64.TRYWAIT P0, [R0+URZ], R3 ;  /* 0x00000003000075a7 */ /* 0x0022a400080011ff */
[----:B--2---:R-:W-:Y:S05]  /*94f0*/  @!P0 NANOSLEEP.SYNCS 0x989680 ;  /* 0x009896800000895d */ /* 0x004fea0003900000 */
[----:B------:R-:W2:Y:S02]  /*9500*/  @!P0 SYNCS.PHASECHK.TRANS64 P0, [R0+URZ], R3 ;  /* 0x00000003000085a7 */ /* 0x000ea400080010ff */
[----:B--2---:R-:W-:Y:S05]  /*9510*/  @!P0 BRA `(.L_x_162) ;  /* 0xfffffffc00f08947 */ /* 0x004fea000383ffff */
[----:B------:R-:W-:Y:S05]  /*9520*/  BRA `(.L_x_163) ;  /* 0xffffff94007c7947 */ /* 0x000fea000383ffff */
.L_x_52:
[----:B---3--:R-:W-:-:S07]  /*9530*/  MOV R0, UR4 ;  /* 0x0000000400007c02 */ /* 0x008fce0008000f00 */
.L_x_164:
[----:B-1----:R1:W2:Y:S02]  /*9540*/  SYNCS.PHASECHK.TRANS64.TRYWAIT P0, [R0+URZ], R3 ;  /* 0x00000003000075a7 */ /* 0x0022a400080011ff */
[----:B--2---:R-:W-:Y:S05]  /*9550*/  @!P0 NANOSLEEP.SYNCS 0x989680 ;  /* 0x009896800000895d */ /* 0x004fea0003900000 */
[----:B------:R-:W2:Y:S02]  /*9560*/  @!P0 SYNCS.PHASECHK.TRANS64 P0, [R0+URZ], R3 ;  /* 0x00000003000085a7 */ /* 0x000ea400080010ff */
[----:B--2---:R-:W-:Y:S05]  /*9570*/  @!P0 BRA `(.L_x_164) ;  /* 0xfffffffc00f08947 */ /* 0x004fea000383ffff */
[----:B------:R-:W-:Y:S05]  /*9580*/  BRA `(.L_x_165) ;  /* 0xffffff9400887947 */ /* 0x000fea000383ffff */
.L_x_53:
[----:B---3--:R-:W-:-:S07]  /*9590*/  MOV R0, UR4 ;  /* 0x0000000400007c02 */ /* 0x008fce0008000f00 */
.L_x_166:
[----:B-1----:R1:W2:Y:S02]  /*95a0*/  SYNCS.PHASECHK.TRANS64.TRYWAIT P0, [R0+URZ], R3 ;  /* 0x00000003000075a7 */ /* 0x0022a400080011ff */
[----:B--2---:R-:W-:Y:S05]  /*95b0*/  @!P0 NANOSLEEP.SYNCS 0x989680 ;  /* 0x009896800000895d */ /* 0x004fea0003900000 */
[----:B------:R-:W2:Y:S02]  /*95c0*/  @!P0 SYNCS.PHASECHK.TRANS64 P0, [R0+URZ], R3 ;  /* 0x00000003000085a7 */ /* 0x000ea400080010ff */
[----:B--2---:R-:W-:Y:S05]  /*95d0*/  @!P0 BRA `(.L_x_166) ;  /* 0xfffffffc00f08947 */ /* 0x004fea000383ffff */
[----:B------:R-:W-:Y:S05]  /*95e0*/  BRA `(.L_x_167) ;  /* 0xffffff9400947947 */ /* 0x000fea000383ffff */
.L_x_54:
[----:B---3--:R-:W-:-:S07]  /*95f0*/  MOV R0, UR4 ;  /* 0x0000000400007c02 */ /* 0x008fce0008000f00 */
.L_x_168:
[----:B-1----:R1:W2:Y:S02]  /*9600*/  SYNCS.PHASECHK.TRANS64.TRYWAIT P0, [R0+URZ], R3 ;  /* 0x00000003000075a7 */ /* 0x0022a400080011ff */
[----:B--2---:R-:W-:Y:S05]  /*9610*/  @!P0 NANOSLEEP.SYNCS 0x989680 ;  /* 0x009896800000895d */ /* 0x004fea0003900000 */
[----:B------:R-:W2:Y:S02]  /*9620*/  @!P0 SYNCS.PHASECHK.TRANS64 P0, [R0+URZ], R3 ;  /* 0x00000003000085a7 */ /* 0x000ea400080010ff */
[----:B--2---:R-:W-:Y:S05]  /*9630*/  @!P0 BRA `(.L_x_168) ;  /* 0xfffffffc00f08947 */ /* 0x004fea000383ffff */
[----:B------:R-:W-:Y:S05]  /*9640*/  BRA `(.L_x_169) ;  /* 0xffffff9400a07947 */ /* 0x000fea000383ffff */
.L_x_55:
[----:B---3--:R-:W-:-:S07]  /*9650*/  MOV R0, UR4 ;  /* 0x0000000400007c02 */ /* 0x008fce0008000f00 */
.L_x_170:
[----:B-1----:R1:W2:Y:S02]  /*9660*/  SYNCS.PHASECHK.TRANS64.TRYWAIT P0, [R0+URZ], R3 ;  /* 0x00000003000075a7 */ /* 0x0022a400080011ff */
[----:B--2---:R-:W-:Y:S05]  /*9670*/  @!P0 NANOSLEEP.SYNCS 0x989680 ;  /* 0x009896800000895d */ /* 0x004fea0003900000 */
[----:B------:R-:W2:Y:S02]  /*9680*/  @!P0 SYNCS.PHASECHK.TRANS64 P0, [R0+URZ], R3 ;  /* 0x00000003000085a7 */ /* 0x000ea400080010ff */
[----:B--2---:R-:W-:Y:S05]  /*9690*/  @!P0 BRA `(.L_x_170) ;  /* 0xfffffffc00f08947 */ /* 0x004fea000383ffff */
[----:B------:R-:W-:Y:S05]  /*96a0*/  BRA `(.L_x_171) ;  /* 0xffffff9400ac7947 */ /* 0x000fea000383ffff */
.L_x_58:
[----:B-1----:R1:W2:Y:S02]  /*96b0*/  SYNCS.PHASECHK.TRANS64.TRYWAIT P0, [R0+URZ+0x180], R4 ;  /* 0x00018004000075a7 */ /* 0x0022a400080011ff */
[----:B--2---:R-:W-:Y:S05]  /*96c0*/  @!P0 NANOSLEEP.SYNCS 0x989680 ;  /* 0x009896800000895d */ /* 0x004fea0003900000 */
[----:B------:R-:W2:Y:S02]  /*96d0*/  @!P0 SYNCS.PHASECHK.TRANS64 P0, [R0+URZ+0x180], R4 ;  /* 0x00018004000085a7 */ /* 0x000ea400080010ff */
[----:B--2---:R-:W-:Y:S05]  /*96e0*/  @!P0 BRA `(.L_x_58) ;  /* 0xfffffffc00f08947 */ /* 0x004fea000383ffff */
[----:B------:R-:W-:Y:S05]  /*96f0*/  BRA `(.L_x_172) ;  /* 0xffffff98000c7947 */ /* 0x000fea000383ffff */
.L_x_59:
[----:B------:R-:W-:-:S07]  /*9700*/  MOV R0, UR5 ;  /* 0x0000000500007c02 */ /* 0x000fce0008000f00 */
.L_x_173:
[----:B-1----:R1:W2:Y:S02]  /*9710*/  SYNCS.PHASECHK.TRANS64.TRYWAIT P0, [R0+URZ+0x130], R5 ;  /* 0x00013005000075a7 */ /* 0x0022a400080011ff */
[----:B--2---:R-:W-:Y:S05]  /*9720*/  @!P0 NANOSLEEP.SYNCS 0x989680 ;  /* 0x009896800000895d */ /* 0x004fea0003900000 */
[----:B------:R-:W2:Y:S02]  /*9730*/  @!P0 SYNCS.PHASECHK.TRANS64 P0, [R0+URZ+0x130], R5 ;  /* 0x00013005000085a7 */ /* 0x000ea400080010ff */
[----:B--2---:R-:W-:Y:S05]  /*9740*/  @!P0 BRA `(.L_x_173) ;  /* 0xfffffffc00f08947 */ /* 0x004fea000383ffff */
[----:B------:R-:W-:Y:S05]  /*9750*/  BRA `(.L_x_174) ;  /* 0xffffff98001c7947 */ /* 0x000fea000383ffff */
.L_x_60:
[----:B-1----:R1:W2:Y:S02]  /*9760*/  SYNCS.PHASECHK.TRANS64.TRYWAIT P1, [R0+URZ+0x120], R4 ;  /* 0x00012004000075a7 */ /* 0x0022a400080211ff */
[----:B--2---:R-:W-:Y:S05]  /*9770*/  @!P1 NANOSLEEP.SYNCS 0x989680 ;  /* 0x009896800000995d */ /* 0x004fea0003900000 */
[----:B------:R-:W2:Y:S02]  /*9780*/  @!P1 SYNCS.PHASECHK.TRANS64 P1, [R0+URZ+0x120], R4 ;  /* 0x00012004000095a7 */ /* 0x000ea400080210ff */
[----:B--2---:R-:W-:Y:S05]  /*9790*/  @!P1 BRA `(.L_x_60) ;  /* 0xfffffffc00f09947 */ /* 0x004fea000383ffff */
[----:B------:R-:W-:Y:S05]  /*97a0*/  BRA `(.L_x_175) ;  /* 0xffffff98004c7947 */ /* 0x000fea000383ffff */
.L_x_63:
[----:B------:R-:W-:-:S07]  /*97b0*/  MOV R0, UR5 ;  /* 0x0000000500007c02 */ /* 0x000fce0008000f00 */
.L_x_176:
[----:B-1----:R1:W2:Y:S02]  /*97c0*/  SYNCS.PHASECHK.TRANS64.TRYWAIT P0, [R0+URZ+0x130], R2 ;  /* 0x00013002000075a7 */ /* 0x0022a400080011ff */
[----:B--2---:R-:W-:Y:S05]  /*97d0*/  @!P0 NANOSLEEP.SYNCS 0x989680 ;  /* 0x009896800000895d */ /* 0x004fea0003900000 */
[----:B------:R-:W2:Y:S02]  /*97e0*/  @!P0 SYNCS.PHASECHK.TRANS64 P0, [R0+URZ+0x130], R2 ;  /* 0x00013002000085a7 */ /* 0x000ea400080010ff */
[----:B--2---:R-:W-:Y:S05]  /*97f0*/  @!P0 BRA `(.L_x_176) ;  /* 0xfffffffc00f08947 */ /* 0x004fea000383ffff */
[----:B------:R-:W-:Y:S05]  /*9800*/  BRA `(.L_x_62) ;  /* 0xffffff9800a07947 */ /* 0x000fea000383ffff */
.L_x_72:
[----:B-1----:R-:W-:-:S04]  /*9810*/  MOV R4, UR6 ;  /* 0x0000000600047c02 */ /* 0x002fc80008000f00 */
[----:B------:R1:W2:Y:S03]  /*9820*/  SYNCS.PHASECHK.TRANS64.TRYWAIT P0, [R4+URZ+0x8], R5 ;  /* 0x00000805040075a7 */ /* 0x0002a600080011ff */
[----:B--2---:R-:W-:Y:S05]  /*9830*/  @!P0 NANOSLEEP.SYNCS 0x989680 ;  /* 0x009896800000895d */ /* 0x004fea0003900000 */
[----:B------:R-:W2:Y:S02]  /*9840*/  @!P0 SYNCS.PHASECHK.TRANS64 P0, [R4+URZ+0x8], R5 ;  /* 0x00000805040085a7 */ /* 0x000ea400080010ff */
[----:B--2---:R-:W-:Y:S05]  /*9850*/  @!P0 BRA `(.L_x_72) ;  /* 0xfffffffc00ec8947 */ /* 0x004fea000383ffff */
[----:B------:R-:W-:Y:S05]  /*9860*/  BRA `(.L_x_71) ;  /* 0xffffff9c00547947 */ /* 0x000fea000383ffff */
.L_x_74:
[----:B------:R-:W-:Y:S01]  /*9870*/  BSSY B0, `(.L_x_177) ;  /* 0x0000006000007945 */ /* 0x000fe20003800000 */
[----:B------:R-:W-:-:S07]  /*9880*/  MOV R15, 0xffffffff ;  /* 0xffffffff000f7802 */ /* 0x000fce0000000f00 */
[----:B-1---5:R-:W-:Y:S05]  /*9890*/  WARPSYNC.COLLECTIVE R15, `(.L_x_178) ;  /* 0x000000000f0c7348 */ /* 0x022fea0003c00000 */
[----:B------:R-:W-:Y:S02]  /*98a0*/  ELECT P6, UR79, PT ;  /* 0x00000000004f782f */ /* 0x000fe400038c0000 */
[----:B------:R-:W-:Y:S01]  /*98b0*/  MOV R14, UR79 ;  /* 0x0000004f000e7c02 */ /* 0x000fe20008000f00 */
[----:B-1---5:R-:W-:Y:S10]  /*98c0*/  ENDCOLLECTIVE ;  /* 0x000000000000791b */ /* 0x022ff40003800000 */
.L_x_178:
[----:B------:R-:W-:Y:S05]  /*98d0*/  BSYNC B0 ;  /* 0x0000000000007941 */ /* 0x000fea0003800000 */
.L_x_177:
[----:B------:R-:W-:Y:S05]  /*98e0*/  BRA `(.L_x_179) ;  /* 0xffffff9c00847947 */ /* 0x000fea000383ffff */
.L_x_76:
[----:B-1----:R-:W-:-:S04]  /*98f0*/  MOV R2, UR6 ;  /* 0x0000000600027c02 */ /* 0x002fc80008000f00 */
[----:B------:R1:W2:Y:S03]  /*9900*/  SYNCS.PHASECHK.TRANS64.TRYWAIT P0, [R2+URZ+0x8], R3 ;  /* 0x00000803020075a7 */ /* 0x0002a600080011ff */
[----:B--2---:R-:W-:Y:S05]  /*9910*/  @!P0 NANOSLEEP.SYNCS 0x989680 ;  /* 0x009896800000895d */ /* 0x004fea0003900000 */
[----:B------:R-:W2:Y:S02]  /*9920*/  @!P0 SYNCS.PHASECHK.TRANS64 P0, [R2+URZ+0x8], R3 ;  /* 0x00000803020085a7 */ /* 0x000ea400080010ff */
[----:B--2---:R-:W-:Y:S05]  /*9930*/  @!P0 BRA `(.L_x_76) ;  /* 0xfffffffc00ec8947 */ /* 0x004fea000383ffff */
[----:B------:R-:W-:Y:S05]  /*9940*/  BRA `(.L_x_75) ;  /* 0xffffff9c00887947 */ /* 0x000fea000383ffff */
.L_x_77:
[----:B-1----:R1:W2:Y:S02]  /*9950*/  SYNCS.PHASECHK.TRANS64.TRYWAIT P0, [R0+URZ+0x120], R4 ;  /* 0x00012004000075a7 */ /* 0x0022a400080011ff */
[----:B--2---:R-:W-:Y:S05]  /*9960*/  @!P0 NANOSLEEP.SYNCS 0x989680 ;  /* 0x009896800000895d */ /* 0x004fea0003900000 */
[----:B------:R-:W2:Y:S02]  /*9970*/  @!P0 SYNCS.PHASECHK.TRANS64 P0, [R0+URZ+0x120], R4 ;  /* 0x00012004000085a7 */ /* 0x000ea400080010ff */
[----:B--2---:R-:W-:Y:S05]  /*9980*/  @!P0 BRA `(.L_x_77) ;  /* 0xfffffffc00f08947 */ /* 0x004fea000383ffff */
[----:B------:R-:W-:Y:S05]  /*9990*/  BRA `(.L_x_180) ;  /* 0xffffffa000747947 */ /* 0x000fea000383ffff */
.L_x_79:
[----:B------:R-:W-:-:S07]  /*99a0*/  MOV R0, UR9 ;  /* 0x0000000900007c02 */ /* 0x000fce0008000f00 */
.L_x_181:
[----:B-1----:R1:W2:Y:S02]  /*99b0*/  SYNCS.PHASECHK.TRANS64.TRYWAIT P0, [R0+URZ+0x160], R4 ;  /* 0x00016004000075a7 */ /* 0x0022a400080011ff */
[----:B--2---:R-:W-:Y:S05]  /*99c0*/  @!P0 NANOSLEEP.SYNCS 0x989680 ;  /* 0x009896800000895d */ /* 0x004fea0003900000 */
[----:B------:R-:W2:Y:S02]  /*99d0*/  @!P0 SYNCS.PHASECHK.TRANS64 P0, [R0+URZ+0x160], R4 ;  /* 0x00016004000085a7 */ /* 0x000ea400080010ff */
[----:B--2---:R-:W-:Y:S05]  /*99e0*/  @!P0 BRA `(.L_x_181) ;  /* 0xfffffffc00f08947 */ /* 0x004fea000383ffff */
[----:B------:R-:W-:Y:S05]  /*99f0*/  BRA `(.L_x_182) ;  /* 0xffffffa000c07947 */ /* 0x000fea000383ffff */
.L_x_82:
[----:B------:R-:W-:Y:S07]  /*9a00*/  MOV R0, UR8 ;  /* 0x0000000800007c02 */ /* 0x000fee0008000f00 */
.L_x_183:
[----:B-1----:R1:W2:Y:S02]  /*9a10*/  SYNCS.PHASECHK.TRANS64.TRYWAIT P0, [R0+URZ], R4 ;  /* 0x00000004000075a7 */ /* 0x0022a400080011ff */
[----:B--2---:R-:W-:Y:S05]  /*9a20*/  @!P0 NANOSLEEP.SYNCS 0x989680 ;  /* 0x009896800000895d */ /* 0x004fea0003900000 */
[----:B------:R-:W2:Y:S02]  /*9a30*/  @!P0 SYNCS.PHASECHK.TRANS64 P0, [R0+URZ], R4 ;  /* 0x00000004000085a7 */ /* 0x000ea400080010ff */
[----:B--2---:R-:W-:Y:S05]  /*9a40*/  @!P0 BRA `(.L_x_183) ;  /* 0xfffffffc00f08947 */ /* 0x004fea000383ffff */
[----:B------:R-:W-:Y:S05]  /*9a50*/  BRA `(.L_x_81) ;  /* 0xffffffa000d47947 */ /* 0x000fea000383ffff */
.L_x_86:
[----:B-1----:R-:W-:-:S07]  /*9a60*/  MOV R0, UR8 ;  /* 0x0000000800007c02 */ /* 0x002fce0008000f00 */
.L_x_184:
[----:B-1----:R1:W2:Y:S02]  /*9a70*/  SYNCS.PHASECHK.TRANS64.TRYWAIT P0, [R0+URZ], R2 ;  /* 0x00000002000075a7 */ /* 0x0022a400080011ff */
[----:B--2---:R-:W-:Y:S05]  /*9a80*/  @!P0 NANOSLEEP.SYNCS 0x989680 ;  /* 0x009896800000895d */ /* 0x004fea0003900000 */
[----:B------:R-:W2:Y:S02]  /*9a90*/  @!P0 SYNCS.PHASECHK.TRANS64 P0, [R0+URZ], R2 ;  /* 0x00000002000085a7 */ /* 0x000ea400080010ff */
[----:B--2---:R-:W-:Y:S05]  /*9aa0*/  @!P0 BRA `(.L_x_184) ;  /* 0xfffffffc00f08947 */ /* 0x004fea000383ffff */
[----:B------:R-:W-:Y:S05]  /*9ab0*/  BRA `(.L_x_185) ;  /* 0xffffffa400c87947 */ /* 0x000fea000383ffff */
.L_x_87:
[----:B------:R-:W-:-:S07]  /*9ac0*/  MOV R0, UR8 ;  /* 0x0000000800007c02 */ /* 0x000fce0008000f00 */
.L_x_186:
[----:B-1----:R1:W2:Y:S02]  /*9ad0*/  SYNCS.PHASECHK.TRANS64.TRYWAIT P0, [R0+URZ], R3 ;  /* 0x00000003000075a7 */ /* 0x0022a400080011ff */
[----:B--2---:R-:W-:Y:S05]  /*9ae0*/  @!P0 NANOSLEEP.SYNCS 0x989680 ;  /* 0x009896800000895d */ /* 0x004fea0003900000 */
[----:B------:R-:W2:Y:S02]  /*9af0*/  @!P0 SYNCS.PHASECHK.TRANS64 P0, [R0+URZ], R3 ;  /* 0x00000003000085a7 */ /* 0x000ea400080010ff */
[----:B--2---:R-:W-:Y:S05]  /*9b00*/  @!P0 BRA `(.L_x_186) ;  /* 0xfffffffc00f08947 */ /* 0x004fea000383ffff */
[----:B------:R-:W-:Y:S05]  /*9b10*/  BRA `(.L_x_187) ;  /* 0xffffffa400d47947 */ /* 0x000fea000383ffff */
.L_x_88:
[----:B------:R-:W-:-:S07]  /*9b20*/  MOV R0, UR8 ;  /* 0x0000000800007c02 */ /* 0x000fce0008000f00 */
.L_x_188:
[----:B-1----:R1:W2:Y:S02]  /*9b30*/  SYNCS.PHASECHK.TRANS64.TRYWAIT P0, [R0+URZ], R3 ;  /* 0x00000003000075a7 */ /* 0x0022a400080011ff */
[----:B--2---:R-:W-:Y:S05]  /*9b40*/  @!P0 NANOSLEEP.SYNCS 0x989680 ;  /* 0x009896800000895d */ /* 0x004fea0003900000 */
[----:B------:R-:W2:Y:S02]  /*9b50*/  @!P0 SYNCS.PHASECHK.TRANS64 P0, [R0+URZ], R3 ;  /* 0x00000003000085a7 */ /* 0x000ea400080010ff */
[----:B--2---:R-:W-:Y:S05]  /*9b60*/  @!P0 BRA `(.L_x_188) ;  /* 0xfffffffc00f08947 */ /* 0x004fea000383ffff */
[----:B------:R-:W-:Y:S05]  /*9b70*/  BRA `(.L_x_189) ;  /* 0xffffffa400e07947 */ /* 0x000fea000383ffff */
.L_x_91:
[----:B------:R-:W-:-:S07]  /*9b80*/  MOV R0, UR7 ;  /* 0x0000000700007c02 */ /* 0x000fce0008000f00 */
.L_x_190:
[----:B-1----:R1:W2:Y:S02]  /*9b90*/  SYNCS.PHASECHK.TRANS64.TRYWAIT P1, [R0+URZ+0x1a0], R2 ;  /* 0x0001a002000075a7 */ /* 0x0022a400080211ff */
[----:B--2---:R-:W-:Y:S05]  /*9ba0*/  @!P1 NANOSLEEP.SYNCS 0x989680 ;  /* 0x009896800000995d */ /* 0x004fea0003900000 */
[----:B------:R-:W2:Y:S02]  /*9bb0*/  @!P1 SYNCS.PHASECHK.TRANS64 P1, [R0+URZ+0x1a0], R2 ;  /* 0x0001a002000095a7 */ /* 0x000ea400080210ff */
[----:B--2---:R-:W-:Y:S05]  /*9bc0*/  @!P1 BRA `(.L_x_190) ;  /* 0xfffffffc00f09947 */ /* 0x004fea000383ffff */
[----:B------:R-:W-:Y:S05]  /*9bd0*/  BRA `(.L_x_191) ;  /* 0xffffffa8002c7947 */ /* 0x000fea000383ffff */
.L_x_96:
[----:B--2---:R2:W4:Y:S02]  /*9be0*/  SYNCS.PHASECHK.TRANS64.TRYWAIT P0, [R0+URZ+0x120], R2 ;  /* 0x00012002000075a7 */ /* 0x00452400080011ff */
[----:B----4-:R-:W-:Y:S05]  /*9bf0*/  @!P0 NANOSLEEP.SYNCS 0x989680 ;  /* 0x009896800000895d */ /* 0x010fea0003900000 */
[----:B------:R-:W4:Y:S02]  /*9c00*/  @!P0 SYNCS.PHASECHK.TRANS64 P0, [R0+URZ+0x120], R2 ;  /* 0x00012002000085a7 */ /* 0x000f2400080010ff */
[----:B----4-:R-:W-:Y:S05]  /*9c10*/  @!P0 BRA `(.L_x_96) ;  /* 0xfffffffc00f08947 */ /* 0x010fea000383ffff */
[----:B------:R-:W-:Y:S05]  /*9c20*/  BRA `(.L_x_192) ;  /* 0xffffffac00407947 */ /* 0x000fea000383ffff */
.L_x_99:
[----:B------:R-:W-:Y:S07]  /*9c30*/  MOV R0, UR7 ;  /* 0x0000000700007c02 */ /* 0x000fee0008000f00 */
.L_x_193:
[----:B--2---:R2:W4:Y:S02]  /*9c40*/  SYNCS.PHASECHK.TRANS64.TRYWAIT P0, [R0+URZ+0x118], R2 ;  /* 0x00011802000075a7 */ /* 0x00452400080011ff */
[----:B----4-:R-:W-:Y:S05]  /*9c50*/  @!P0 NANOSLEEP.SYNCS 0x989680 ;  /* 0x009896800000895d */ /* 0x010fea0003900000 */
[----:B------:R-:W4:Y:S02]  /*9c60*/  @!P0 SYNCS.PHASECHK.TRANS64 P0, [R0+URZ+0x118], R2 ;  /* 0x00011802000085a7 */ /* 0x000f2400080010ff */
[----:B----4-:R-:W-:Y:S05]  /*9c70*/  @!P0 BRA `(.L_x_193) ;  /* 0xfffffffc00f08947 */ /* 0x010fea000383ffff */
[----:B------:R-:W-:Y:S05]  /*9c80*/  BRA `(.L_x_98) ;  /* 0xffffffb000207947 */ /* 0x000fea000383ffff */
.L_x_102:
[----:B------:R-:W-:Y:S07]  /*9c90*/  MOV R0, UR7 ;  /* 0x0000000700007c02 */ /* 0x000fee0008000f00 */
.L_x_194:
[----:B-1----:R1:W2:Y:S02]  /*9ca0*/  SYNCS.PHASECHK.TRANS64.TRYWAIT P0, [R0+URZ+0xf0], R22 ;  /* 0x0000f016000075a7 */ /* 0x0022a400080011ff */
[----:B--2---:R-:W-:Y:S05]  /*9cb0*/  @!P0 NANOSLEEP.SYNCS 0x989680 ;  /* 0x009896800000895d */ /* 0x004fea0003900000 */
[----:B------:R-:W2:Y:S02]  /*9cc0*/  @!P0 SYNCS.PHASECHK.TRANS64 P0, [R0+URZ+0xf0], R22 ;  /* 0x0000f016000085a7 */ /* 0x000ea400080010ff */
[----:B--2---:R-:W-:Y:S05]  /*9cd0*/  @!P0 BRA `(.L_x_194) ;  /* 0xfffffffc00f08947 */ /* 0x004fea000383ffff */
[----:B------:R-:W-:Y:S05]  /*9ce0*/  BRA `(.L_x_195) ;  /* 0xffffffb000987947 */ /* 0x000fea000383ffff */
.L_x_103:
[----:B------:R-:W-:Y:S07]  /*9cf0*/  MOV R0, UR7 ;  /* 0x0000000700007c02 */ /* 0x000fee0008000f00 */
.L_x_196:
[----:B-1----:R1:W2:Y:S02]  /*9d00*/  SYNCS.PHASECHK.TRANS64.TRYWAIT P0, [R0+URZ+0xf8], R22 ;  /* 0x0000f816000075a7 */ /* 0x0022a400080011ff */
[----:B--2---:R-:W-:Y:S05]  /*9d10*/  @!P0 NANOSLEEP.SYNCS 0x989680 ;  /* 0x009896800000895d */ /* 0x004fea0003900000 */
[----:B------:R-:W2:Y:S02]  /*9d20*/  @!P0 SYNCS.PHASECHK.TRANS64 P0, [R0+URZ+0xf8], R22 ;  /* 0x0000f816000085a7 */ /* 0x000ea400080010ff */
[----:B--2---:R-:W-:Y:S05]  /*9d30*/  @!P0 BRA `(.L_x_196) ;  /* 0xfffffffc00f08947 */ /* 0x004fea000383ffff */
[----:B------:R-:W-:Y:S05]  /*9d40*/  BRA `(.L_x_197) ;  /* 0xffffffb000f07947 */ /* 0x000fea000383ffff */
.L_x_104:
[----:B------:R-:W-:Y:S07]  /*9d50*/  MOV R0, UR7 ;  /* 0x0000000700007c02 */ /* 0x000fee0008000f00 */
.L_x_198:
[----:B-1----:R1:W2:Y:S02]  /*9d60*/  SYNCS.PHASECHK.TRANS64.TRYWAIT P0, [R0+URZ+0x100], R22 ;  /* 0x00010016000075a7 */ /* 0x0022a400080011ff */
[----:B--2---:R-:W-:Y:S05]  /*9d70*/  @!P0 NANOSLEEP.SYNCS 0x989680 ;  /* 0x009896800000895d */ /* 0x004fea0003900000 */
[----:B------:R-:W2:Y:S02]  /*9d80*/  @!P0 SYNCS.PHASECHK.TRANS64 P0, [R0+URZ+0x100], R22 ;  /* 0x00010016000085a7 */ /* 0x000ea400080010ff */
[----:B--2---:R-:W-:Y:S05]  /*9d90*/  @!P0 BRA `(.L_x_198) ;  /* 0xfffffffc00f08947 */ /* 0x004fea000383ffff */
[----:B------:R-:W-:Y:S05]  /*9da0*/  BRA `(.L_x_199) ;  /* 0xffffffb4004c7947 */ /* 0x000fea000383ffff */
.L_x_105:
[----:B------:R-:W-:Y:S07]  /*9db0*/  MOV R0, UR7 ;  /* 0x0000000700007c02 */ /* 0x000fee0008000f00 */
.L_x_200:
[----:B-1----:R1:W2:Y:S02]  /*9dc0*/  SYNCS.PHASECHK.TRANS64.TRYWAIT P0, [R0+URZ+0x108], R22 ;  /* 0x00010816000075a7 */ /* 0x0022a400080011ff */
[----:B--2---:R-:W-:Y:S05]  /*9dd0*/  @!P0 NANOSLEEP.SYNCS 0x989680 ;  /* 0x009896800000895d */ /* 0x004fea0003900000 */
[----:B------:R-:W2:Y:S02]  /*9de0*/  @!P0 SYNCS.PHASECHK.TRANS64 P0, [R0+URZ+0x108], R22 ;  /* 0x00010816000085a7 */ /* 0x000ea400080010ff */
[----:B--2---:R-:W-:Y:S05]  /*9df0*/  @!P0 BRA `(.L_x_200) ;  /* 0xfffffffc00f08947 */ /* 0x004fea000383ffff */
[----:B------:R-:W-:Y:S05]  /*9e00*/  BRA `(.L_x_201) ;  /* 0xffffffb400ec7947 */ /* 0x000fea000383ffff */
.L_x_107:
[----:B------:R-:W-:-:S07]  /*9e10*/  MOV R0, UR7 ;  /* 0x0000000700007c02 */ /* 0x000fce0008000f00 */
.L_x_202:
[----:B-1----:R1:W4:Y:S02]  /*9e20*/  SYNCS.PHASECHK.TRANS64.TRYWAIT P0, [R0+URZ+0xf0], R2 ;  /* 0x0000f002000075a7 */ /* 0x00232400080011ff */
[----:B----4-:R-:W-:Y:S05]  /*9e30*/  @!P0 NANOSLEEP.SYNCS 0x989680 ;  /* 0x009896800000895d */ /* 0x010fea0003900000 */
[----:B------:R-:W4:Y:S02]  /*9e40*/  @!P0 SYNCS.PHASECHK.TRANS64 P0, [R0+URZ+0xf0], R2 ;  /* 0x0000f002000085a7 */ /* 0x000f2400080010ff */
[----:B----4-:R-:W-:Y:S05]  /*9e50*/  @!P0 BRA `(.L_x_202) ;  /* 0xfffffffc00f08947 */ /* 0x010fea000383ffff */
[----:B------:R-:W-:Y:S05]  /*9e60*/  BRA `(.L_x_203) ;  /* 0xffffffb800747947 */ /* 0x000fea000383ffff */
.L_x_108:
[----:B-1----:R-:W-:-:S07]  /*9e70*/  MOV R0, UR7 ;  /* 0x0000000700007c02 */ /* 0x002fce0008000f00 */
.L_x_204:
[----:B-1----:R1:W4:Y:S02]  /*9e80*/  SYNCS.PHASECHK.TRANS64.TRYWAIT P0, [R0+URZ+0xf8], R2 ;  /* 0x0000f802000075a7 */ /* 0x00232400080011ff */
[----:B----4-:R-:W-:Y:S05]  /*9e90*/  @!P0 NANOSLEEP.SYNCS 0x989680 ;  /* 0x009896800000895d */ /* 0x010fea0003900000 */
[----:B------:R-:W4:Y:S02]  /*9ea0*/  @!P0 SYNCS.PHASECHK.TRANS64 P0, [R0+URZ+0xf8], R2 ;  /* 0x0000f802000085a7 */ /* 0x000f2400080010ff */
[----:B----4-:R-:W-:Y:S05]  /*9eb0*/  @!P0 BRA `(.L_x_204) ;  /* 0xfffffffc00f08947 */ /* 0x010fea000383ffff */
[----:B------:R-:W-:Y:S05]  /*9ec0*/  BRA `(.L_x_205) ;  /* 0xffffffb800647947 */ /* 0x000fea000383ffff */
.L_x_109:
[----:B-1----:R-:W-:-:S07]  /*9ed0*/  MOV R0, UR7 ;  /* 0x0000000700007c02 */ /* 0x002fce0008000f00 */
.L_x_206:
[----:B-1----:R1:W4:Y:S02]  /*9ee0*/  SYNCS.PHASECHK.TRANS64.TRYWAIT P0, [R0+URZ+0x100], R2 ;  /* 0x00010002000075a7 */ /* 0x00232400080011ff */
[----:B----4-:R-:W-:Y:S05]  /*9ef0*/  @!P0 NANOSLEEP.SYNCS 0x989680 ;  /* 0x009896800000895d */ /* 0x010fea0003900000 */
[----:B------:R-:W4:Y:S02]  /*9f00*/  @!P0 SYNCS.PHASECHK.TRANS64 P0, [R0+URZ+0x100], R2 ;  /* 0x00010002000085a7 */ /* 0x000f2400080010ff */
[----:B----4-:R-:W-:Y:S05]  /*9f10*/  @!P0 BRA `(.L_x_206) ;  /* 0xfffffffc00f08947 */ /* 0x010fea000383ffff */
[----:B------:R-:W-:Y:S05]  /*9f20*/  BRA `(.L_x_207) ;  /* 0xffffffb800547947 */ /* 0x000fea000383ffff */
.L_x_111:
[----:B-1----:R1:W2:Y:S02]  /*9f30*/  SYNCS.PHASECHK.TRANS64.TRYWAIT P0, [R0+URZ+0x120], R2 ;  /* 0x00012002000075a7 */ /* 0x0022a400080011ff */
[----:B--2---:R-:W-:Y:S05]  /*9f40*/  @!P0 NANOSLEEP.SYNCS 0x989680 ;  /* 0x009896800000895d */ /* 0x004fea0003900000 */
[----:B------:R-:W2:Y:S02]  /*9f50*/  @!P0 SYNCS.PHASECHK.TRANS64 P0, [R0+URZ+0x120], R2 ;  /* 0x00012002000085a7 */ /* 0x000ea400080010ff */
[----:B--2---:R-:W-:Y:S05]  /*9f60*/  @!P0 BRA `(.L_x_111) ;  /* 0xfffffffc00f08947 */ /* 0x004fea000383ffff */
[----:B------:R-:W-:Y:S05]  /*9f70*/  BRA `(.L_x_208) ;  /* 0xffffffb800f87947 */ /* 0x000fea000383ffff */
.L_x_125:
[----:B-1----:R1:W2:Y:S02]  /*9f80*/  SYNCS.PHASECHK.TRANS64.TRYWAIT P0, [R3+URZ+0xd0], R0 ;  /* 0x0000d000030075a7 */ /* 0x0022a400080011ff */
[----:B--2---:R-:W-:Y:S05]  /*9f90*/  @!P0 NANOSLEEP.SYNCS 0x989680 ;  /* 0x009896800000895d */ /* 0x004fea0003900000 */
[----:B------:R-:W2:Y:S02]  /*9fa0*/  @!P0 SYNCS.PHASECHK.TRANS64 P0, [R3+URZ+0xd0], R0 ;  /* 0x0000d000030085a7 */ /* 0x000ea400080010ff */
[----:B--2---:R-:W-:Y:S05]  /*9fb0*/  @!P0 BRA `(.L_x_125) ;  /* 0xfffffffc00f08947 */ /* 0x004fea000383ffff */
[----:B------:R-:W-:Y:S05]  /*9fc0*/  BRA `(.L_x_124) ;  /* 0xffffffc800587947 */ /* 0x000fea000383ffff */
.L_x_128:
[----:B-1----:R1:W2:Y:S02]  /*9fd0*/  SYNCS.PHASECHK.TRANS64.TRYWAIT P1, [R65+URZ+0x140], R0 ;  /* 0x00014000410075a7 */ /* 0x0022a400080211ff */
[----:B--2---:R-:W-:Y:S05]  /*9fe0*/  @!P1 NANOSLEEP.SYNCS 0x989680 ;  /* 0x009896800000995d */ /* 0x004fea0003900000 */
[----:B------:R-:W2:Y:S02]  /*9ff0*/  @!P1 SYNCS.PHASECHK.TRANS64 P1, [R65+URZ+0x140], R0 ;  /* 0x00014000410095a7 */ /* 0x000ea400080210ff */
[----:B--2---:R-:W-:Y:S05]  /*a000*/  @!P1 BRA `(.L_x_128) ;  /* 0xfffffffc00f09947 */ /* 0x004fea000383ffff */
[----:B------:R-:W-:Y:S05]  /*a010*/  BRA `(.L_x_127) ;  /* 0xffffffc800a07947 */ /* 0x000fea000383ffff */
        .weak           $__internal_0_$__cuda_sm10x_tcgen05_guardrail_trap_col_being_dealloced_not_returned_by_alloc
        .type           $__internal_0_$__cuda_sm10x_tcgen05_guardrail_trap_col_being_dealloced_not_returned_by_alloc,@function
        .size           $__internal_0_$__cuda_sm10x_tcgen05_guardrail_trap_col_being_dealloced_not_returned_by_alloc,($__internal_1_$__cuda_sm10x_tcgen05_guardrail_trap_phase_invalid_during_alloc - $__internal_0_$__cuda_sm10x_tcgen05_guardrail_trap_col_being_dealloced_not_returned_by_alloc)
$__internal_0_$__cuda_sm10x_tcgen05_guardrail_trap_col_being_dealloced_not_returned_by_alloc:
[----:B------:R-:W-:Y:S05]  /*a020*/  BPT.TRAP 0x1 ;  /* 0x000000040000795c */ /* 0x000fea0000300000 */
[----:B------:R-:W-:-:S04]  /*a030*/  HFMA2 R3, -RZ, RZ, 0, 0 ;  /* 0x00000000ff037431 */ /* 0x000fc800000001ff */
[----:B------:R-:W-:Y:S05]  /*a040*/  RET.REL.NODEC R2 `(_ZN7cutlass13device_kernelINS_4gemm6kernel13GemmUniversalIN4cute5tupleIJiiiiEEENS1_10collective13CollectiveMmaINS1_35MainloopSm100TmaUmmaWarpSpecializedILi13ELi2ELi4ENS5_IJNS4_1CILi2EEENSA_ILi1EEESC_EEEEENS5_IJNSA_ILi128EEESF_NSA_ILi64EEEEEENS_10bfloat16_tENS5_IJlSC_lEEESI_SJ_NS4_8TiledMMAINS4_8MMA_AtomIJNS4_26SM100_MMA_F16BF16_2x1SM_SSISI_SI_fLi128ELi128ELNS4_4UMMA5MajorE0ELSO_0ELNSN_7ScaleInE0ELSP_0EEEEEENS4_6LayoutINS5_IJSC_SC_SC_EEENS5_IJNSA_ILi0EEESU_SU_EEEEENS5_IJNS4_10UnderscoreESX_SX_EEEEENS4_18SM100_TMA_2SM_LOADENS4_14ComposedLayoutINS4_7SwizzleILi3ELi4ELi3EEENS4_18smem_ptr_flag_bitsILi16EEENSS_INS5_IJNSA_ILi8EEESG_EEENS5_IJSG_SC_EEEEEEEvNS4_8identityES10_S1A_vS1B_EENS_8epilogue10collective18CollectiveEpilogueINS1D_23Sm100TmaWarpSpecializedILi4ELi2ELi16ELb1ELb0EEEJNS5_IJSG_SF_SG_EEENS5_IJNSS_ISG_SC_EENSS_INS5_IJNSA_ILi16EEESB_EEENS5_IJSC_SG_EEEEEEEESI_SJ_SI_SJ_NS1D_6fusion15FusionCallbacksIS1H_NS1P_13LinCombEltActINS1D_6thread4GELUESI_fSI_fLNS_15FloatRoundStyleE2EEES1I_S1O_JEEENS4_5SM1004TMEM4LOAD26SM100_TMEM_LOAD_32dp32b16xENS4_13SM90_TMA_LOADENS11_INS12_ILi1ELi4ELi3EEES15_NSS_INS5_IJS16_S1K_EEENS5_IJS1K_SC_EEEEEEENS4_39AutoVectorizingCopyWithAssumedAlignmentILi128EEENS4_14SM90_TMA_STOREES26_S28_S28_EEEvvEEEEvNT_6ParamsE) ;  /* 0xffffff5c02ec7950 */ /* 0x000fea0003c3ffff */
        .weak           $__internal_1_$__cuda_sm10x_tcgen05_guardrail_trap_phase_invalid_during_alloc
        .type           $__internal_1_$__cuda_sm10x_tcgen05_guardrail_trap_phase_invalid_during_alloc,@function
        .size           $__internal_1_$__cuda_sm10x_tcgen05_guardrail_trap_phase_invalid_during_alloc,($__internal_2_$__cuda_sm10x_tcgen05_guardrail_trap_unallocated_columns_being_dealloced - $__internal_1_$__cuda_sm10x_tcgen05_guardrail_trap_phase_invalid_during_alloc)
$__internal_1_$__cuda_sm10x_tcgen05_guardrail_trap_phase_invalid_during_alloc:
[----:B------:R-:W-:Y:S05]  /*a050*/  BPT.TRAP 0x1 ;  /* 0x000000040000795c */ /* 0x000fea0000300000 */
[----:B------:R-:W-:-:S04]  /*a060*/  MOV R3, 0x0 ;  /* 0x0000000000037802 */ /* 0x000fc80000000f00 */
[----:B------:R-:W-:Y:S05]  /*a070*/  RET.REL.NODEC R2 `(_ZN7cutlass13device_kernelINS_4gemm6kernel13GemmUniversalIN4cute5tupleIJiiiiEEENS1_10collective13CollectiveMmaINS1_35MainloopSm100TmaUmmaWarpSpecializedILi13ELi2ELi4ENS5_IJNS4_1CILi2EEENSA_ILi1EEESC_EEEEENS5_IJNSA_ILi128EEESF_NSA_ILi64EEEEEENS_10bfloat16_tENS5_IJlSC_lEEESI_SJ_NS4_8TiledMMAINS4_8MMA_AtomIJNS4_26SM100_MMA_F16BF16_2x1SM_SSISI_SI_fLi128ELi128ELNS4_4UMMA5MajorE0ELSO_0ELNSN_7ScaleInE0ELSP_0EEEEEENS4_6LayoutINS5_IJSC_SC_SC_EEENS5_IJNSA_ILi0EEESU_SU_EEEEENS5_IJNS4_10UnderscoreESX_SX_EEEEENS4_18SM100_TMA_2SM_LOADENS4_14ComposedLayoutINS4_7SwizzleILi3ELi4ELi3EEENS4_18smem_ptr_flag_bitsILi16EEENSS_INS5_IJNSA_ILi8EEESG_EEENS5_IJSG_SC_EEEEEEEvNS4_8identityES10_S1A_vS1B_EENS_8epilogue10collective18CollectiveEpilogueINS1D_23Sm100TmaWarpSpecializedILi4ELi2ELi16ELb1ELb0EEEJNS5_IJSG_SF_SG_EEENS5_IJNSS_ISG_SC_EENSS_INS5_IJNSA_ILi16EEESB_EEENS5_IJSC_SG_EEEEEEEESI_SJ_SI_SJ_NS1D_6fusion15FusionCallbacksIS1H_NS1P_13LinCombEltActINS1D_6thread4GELUESI_fSI_fLNS_15FloatRoundStyleE2EEES1I_S1O_JEEENS4_5SM1004TMEM4LOAD26SM100_TMEM_LOAD_32dp32b16xENS4_13SM90_TMA_LOADENS11_INS12_ILi1ELi4ELi3EEES15_NSS_INS5_IJS16_S1K_EEENS5_IJS1K_SC_EEEEEEENS4_39AutoVectorizingCopyWithAssumedAlignmentILi128EEENS4_14SM90_TMA_STOREES26_S28_S28_EEEvvEEEEvNT_6ParamsE) ;  /* 0xffffff5c02e07950 */ /* 0x000fea0003c3ffff */
        .weak           $__internal_2_$__cuda_sm10x_tcgen05_guardrail_trap_unallocated_columns_being_dealloced
        .type           $__internal_2_$__cuda_sm10x_tcgen05_guardrail_trap_unallocated_columns_being_dealloced,@function
        .size           $__internal_2_$__cuda_sm10x_tcgen05_guardrail_trap_unallocated_columns_being_dealloced,(.L_x_210 - $__internal_2_$__cuda_sm10x_tcgen05_guardrail_trap_unallocated_columns_being_dealloced)
$__internal_2_$__cuda_sm10x_tcgen05_guardrail_trap_unallocated_columns_being_dealloced:
[----:B------:R-:W-:Y:S05]  /*a080*/  BPT.TRAP 0x1 ;  /* 0x000000040000795c */ /* 0x000fea0000300000 */
[----:B------:R-:W-:-:S04]  /*a090*/  HFMA2 R3, -RZ, RZ, 0, 0 ;  /* 0x00000000ff037431 */ /* 0x000fc800000001ff */
[----:B------:R-:W-:Y:S05]  /*a0a0*/  RET.REL.NODEC R2 `(_ZN7cutlass13device_kernelINS_4gemm6kernel13GemmUniversalIN4cute5tupleIJiiiiEEENS1_10collective13CollectiveMmaINS1_35MainloopSm100TmaUmmaWarpSpecializedILi13ELi2ELi4ENS5_IJNS4_1CILi2EEENSA_ILi1EEESC_EEEEENS5_IJNSA_ILi128EEESF_NSA_ILi64EEEEEENS_10bfloat16_tENS5_IJlSC_lEEESI_SJ_NS4_8TiledMMAINS4_8MMA_AtomIJNS4_26SM100_MMA_F16BF16_2x1SM_SSISI_SI_fLi128ELi128ELNS4_4UMMA5MajorE0ELSO_0ELNSN_7ScaleInE0ELSP_0EEEEEENS4_6LayoutINS5_IJSC_SC_SC_EEENS5_IJNSA_ILi0EEESU_SU_EEEEENS5_IJNS4_10UnderscoreESX_SX_EEEEENS4_18SM100_TMA_2SM_LOADENS4_14ComposedLayoutINS4_7SwizzleILi3ELi4ELi3EEENS4_18smem_ptr_flag_bitsILi16EEENSS_INS5_IJNSA_ILi8EEESG_EEENS5_IJSG_SC_EEEEEEEvNS4_8identityES10_S1A_vS1B_EENS_8epilogue10collective18CollectiveEpilogueINS1D_23Sm100TmaWarpSpecializedILi4ELi2ELi16ELb1ELb0EEEJNS5_IJSG_SF_SG_EEENS5_IJNSS_ISG_SC_EENSS_INS5_IJNSA_ILi16EEESB_EEENS5_IJSC_SG_EEEEEEEESI_SJ_SI_SJ_NS1D_6fusion15FusionCallbacksIS1H_NS1P_13LinCombEltActINS1D_6thread4GELUESI_fSI_fLNS_15FloatRoundStyleE2EEES1I_S1O_JEEENS4_5SM1004TMEM4LOAD26SM100_TMEM_LOAD_32dp32b16xENS4_13SM90_TMA_LOADENS11_INS12_ILi1ELi4ELi3EEES15_NSS_INS5_IJS16_S1K_EEENS5_IJS1K_SC_EEEEEEENS4_39AutoVectorizingCopyWithAssumedAlignmentILi128EEENS4_14SM90_TMA_STOREES26_S28_S28_EEEvvEEEEvNT_6ParamsE) ;  /* 0xffffff5c02d47950 */ /* 0x000fea0003c3ffff */
.L_x_209:
[----:B------:R-:W-:-:S00]  /*a0b0*/  BRA `(.L_x_209) ;  /* 0xfffffffc00fc7947 */ /* 0x000fc0000383ffff */
[----:B------:R-:W-:-:S00]  /*a0c0*/  NOP ;  /* 0x0000000000007918 */ /* 0x000fc00000000000 */
        /* <DEDUP_REMOVED lines=11> */
.L_x_210:


//--------------------- .nv.global.init           --------------------------
	.section	.nv.global.init,"aw",@progbits
.nv.global.init:
	.type		$str$27,@object
	.size		$str$27,($str$28 - $str$27)
$str$27:
        /*0000*/ 	.byte	0x28, 0x61, 0x64, 0x64, 0x72, 0x65, 0x73, 0x73, 0x20, 0x26, 0x20, 0x6d, 0x61, 0x73, 0x6b, 0x29
        /*0010*/ 	.byte	0x20, 0x3d, 0x3d, 0x20, 0x30, 0x00
	.type		$str$28,@object
	.size		$str$28,($str$26 - $str$28)
$str$28:
        /*0016*/ 	.byte	0x2f, 0x74, 0x6d, 0x70, 0x2f, 0x63, 0x75, 0x74, 0x6c, 0x61, 0x73, 0x73, 0x5f, 0x73, 0x77, 0x65
        /*0026*/ 	.byte	0x65, 0x70, 0x5f, 0x73, 0x72, 0x63, 0x2f, 0x69, 0x6e, 0x63, 0x6c, 0x75, 0x64, 0x65, 0x2f, 0x63
        /*0036*/ 	.byte	0x75, 0x74, 0x65, 0x2f, 0x70, 0x6f, 0x69, 0x6e, 0x74, 0x65, 0x72, 0x5f, 0x66, 0x6c, 0x61, 0x67
        /*0046*/ 	.byte	0x67, 0x65, 0x64, 0x2e, 0x68, 0x70, 0x70, 0x00
	.type		$str$26,@object
	.size		$str$26,($str$25 - $str$26)
$str$26:
        /*004e*/ 	.byte	0x2f, 0x74, 0x6d, 0x70, 0x2f, 0x63, 0x75, 0x74, 0x6c, 0x61, 0x73, 0x73, 0x5f, 0x73, 0x77, 0x65
        /*005e*/ 	.byte	0x65, 0x70, 0x5f, 0x73, 0x72, 0x63, 0x2f, 0x69, 0x6e, 0x63, 0x6c, 0x75, 0x64, 0x65, 0x2f, 0x63
        /*006e*/ 	.byte	0x75, 0x74, 0x65, 0x2f, 0x61, 0x74, 0x6f, 0x6d, 0x2f, 0x63, 0x6f, 0x70, 0x79, 0x5f, 0x74, 0x72
        /*007e*/ 	.byte	0x61, 0x69, 0x74, 0x73, 0x5f, 0x73, 0x6d, 0x31, 0x30, 0x30, 0x2e, 0x68, 0x70, 0x70, 0x00
	.type		$str$25,@object
	.size		$str$25,(__unnamed_1 - $str$25)
$str$25:
        /*008d*/ 	.byte	0x28, 0x28, 0x75, 0x69, 0x6e, 0x74, 0x33, 0x32, 0x5f, 0x74, 0x28, 0x74, 0x68, 0x72, 0x65, 0x61
        /*009d*/ 	.byte	0x64, 0x49, 0x64, 0x78, 0x2e, 0x78, 0x29, 0x20, 0x2f, 0x20, 0x33, 0x32, 0x29, 0x20, 0x25, 0x20
        /*00ad*/ 	.byte	0x34, 0x29, 0x20, 0x3d, 0x3d, 0x20, 0x28, 0x28, 0x28, 0x74, 0x6d, 0x65, 0x6d, 0x5f, 0x61, 0x64
        /*00bd*/ 	.byte	0x64, 0x72, 0x20, 0x3e, 0x3e, 0x20, 0x31, 0x36, 0x29, 0x20, 0x2f, 0x20, 0x33, 0x32, 0x29, 0x20
        /*00cd*/ 	.byte	0x25, 0x20, 0x34, 0x29, 0x00
	.type		__unnamed_1,@object
	.size		__unnamed_1,(__unnamed_2 - __unnamed_1)
__unnamed_1:
        /*00d2*/ 	.byte	0x61, 0x75, 0x74, 0x6f, 0x20, 0x63, 0x75, 0x74, 0x65, 0x3a, 0x3a, 0x61, 0x73, 0x5f, 0x70, 0x6f
        /* <DEDUP_REMOVED lines=24> */
        /*0262*/ 	.byte	0x43, 0x3c, 0x32, 0x30, 0x34, 0x38, 0x3e, 0x3e, 0x3e, 0x3e, 0x5d, 0x00
	.type		__unnamed_2,@object
	.size		__unnamed_2,(.L_2 - __unnamed_2)
__unnamed_2:
        /* <DEDUP_REMOVED lines=40> */
        /*04ee*/ 	.byte	0x3a, 0x3a, 0x43, 0x3c, 0x30, 0x3e, 0x3e, 0x3e, 0x3e, 0x5d, 0x00
.L_2:


//--------------------- .nv.shared._ZN7cutlass13device_kernelINS_4gemm6kernel13GemmUniversalIN4cute5tupleIJiiiiEEENS1_10collective13CollectiveMmaINS1_35MainloopSm100TmaUmmaWarpSpecializedILi13ELi2ELi4ENS5_IJNS4_1CILi2EEENSA_ILi1EEESC_EEEEENS5_IJNSA_ILi128EEESF_NSA_ILi64EEEEEENS_10bfloat16_tENS5_IJlSC_lEEESI_SJ_NS4_8TiledMMAINS4_8MMA_AtomIJNS4_26SM100_MMA_F16BF16_2x1SM_SSISI_SI_fLi128ELi128ELNS4_4UMMA5MajorE0ELSO_0ELNSN_7ScaleInE0ELSP_0EEEEEENS4_6LayoutINS5_IJSC_SC_SC_EEENS5_IJNSA_ILi0EEESU_SU_EEEEENS5_IJNS4_10UnderscoreESX_SX_EEEEENS4_18SM100_TMA_2SM_LOADENS4_14ComposedLayoutINS4_7SwizzleILi3ELi4ELi3EEENS4_18smem_ptr_flag_bitsILi16EEENSS_INS5_IJNSA_ILi8EEESG_EEENS5_IJSG_SC_EEEEEEEvNS4_8identityES10_S1A_vS1B_EENS_8epilogue10collective18CollectiveEpilogueINS1D_23Sm100TmaWarpSpecializedILi4ELi2ELi16ELb1ELb0EEEJNS5_IJSG_SF_SG_EEENS5_IJNSS_ISG_SC_EENSS_INS5_IJNSA_ILi16EEESB_EEENS5_IJSC_SG_EEEEEEEESI_SJ_SI_SJ_NS1D_6fusion15FusionCallbacksIS1H_NS1P_13LinCombEltActINS1D_6thread4GELUESI_fSI_fLNS_15FloatRoundStyleE2EEES1I_S1O_JEEENS4_5SM1004TMEM4LOAD26SM100_TMEM_LOAD_32dp32b16xENS4_13SM90_TMA_LOADENS11_INS12_ILi1ELi4ELi3EEES15_NSS_INS5_IJS16_S1K_EEENS5_IJS1K_SC_EEEEEEENS4_39AutoVectorizingCopyWithAssumedAlignmentILi128EEENS4_14SM90_TMA_STOREES26_S28_S28_EEEvvEEEEvNT_6ParamsE --------------------------
	.section	.nv.shared._ZN7cutlass13device_kernelINS_4gemm6kernel13GemmUniversalIN4cute5tupleIJiiiiEEENS1_10collective13CollectiveMmaINS1_35MainloopSm100TmaUmmaWarpSpecializedILi13ELi2ELi4ENS5_IJNS4_1CILi2EEENSA_ILi1EEESC_EEEEENS5_IJNSA_ILi128EEESF_NSA_ILi64EEEEEENS_10bfloat16_tENS5_IJlSC_lEEESI_SJ_NS4_8TiledMMAINS4_8MMA_AtomIJNS4_26SM100_MMA_F16BF16_2x1SM_SSISI_SI_fLi128ELi128ELNS4_4UMMA5MajorE0ELSO_0ELNSN_7ScaleInE0ELSP_0EEEEEENS4_6LayoutINS5_IJSC_SC_SC_EEENS5_IJNSA_ILi0EEESU_SU_EEEEENS5_IJNS4_10UnderscoreESX_SX_EEEEENS4_18SM100_TMA_2SM_LOADENS4_14ComposedLayoutINS4_7SwizzleILi3ELi4ELi3EEENS4_18smem_ptr_flag_bitsILi16EEENSS_INS5_IJNSA_ILi8EEESG_EEENS5_IJSG_SC_EEEEEEEvNS4_8identityES10_S1A_vS1B_EENS_8epilogue10collective18CollectiveEpilogueINS1D_23Sm100TmaWarpSpecializedILi4ELi2ELi16ELb1ELb0EEEJNS5_IJSG_SF_SG_EEENS5_IJNSS_ISG_SC_EENSS_INS5_IJNSA_ILi16EEESB_EEENS5_IJSC_SG_EEEEEEEESI_SJ_SI_SJ_NS1D_6fusion15FusionCallbacksIS1H_NS1P_13LinCombEltActINS1D_6thread4GELUESI_fSI_fLNS_15FloatRoundStyleE2EEES1I_S1O_JEEENS4_5SM1004TMEM4LOAD26SM100_TMEM_LOAD_32dp32b16xENS4_13SM90_TMA_LOADENS11_INS12_ILi1ELi4ELi3EEES15_NSS_INS5_IJS16_S1K_EEENS5_IJS1K_SC_EEEEEEENS4_39AutoVectorizingCopyWithAssumedAlignmentILi128EEENS4_14SM90_TMA_STOREES26_S28_S28_EEEvvEEEEvNT_6ParamsE,"aw",@nobits
	.sectionflags	@""
	.align	16
	.zero		1024


//--------------------- .nv.shared.reserved.0     --------------------------
	.section	.nv.shared.reserved.0,"aw",@nobits
	.weak		__nv_reservedSMEM_offset_0_alias
	.size		__nv_reservedSMEM_offset_0_alias, 0, 64
	.other		__nv_reservedSMEM_offset_0_alias,@"STO_CUDA_RESERVED_SHARED STV_DEFAULT"
__nv_reservedSMEM_offset_0_alias:
	.zero		0
.nv.shared.reserved.0:
	.zero		64
	.weak		__nv_reservedSMEM_tcgen05_partition
	.type		__nv_reservedSMEM_tcgen05_partition,@object
	.size		__nv_reservedSMEM_tcgen05_partition,(.L_0 - __nv_reservedSMEM_tcgen05_partition)
__nv_reservedSMEM_tcgen05_partition:
	.zero		32
.L_0:


//--------------------- .nv.global                --------------------------
	.section	.nv.global,"aw",@nobits
.nv.global:
	.type		_ZN39_INTERNAL_045d9f0b_4_k_cu_7a03dac5_33464cute1_E,@object
	.size		_ZN39_INTERNAL_045d9f0b_4_k_cu_7a03dac5_33464cute1_E,(_ZN39_INTERNAL_045d9f0b_4_k_cu_7a03dac5_33464cuda3std3__45__cpo6cbeginE - _ZN39_INTERNAL_045d9f0b_4_k_cu_7a03dac5_33464cute1_E)
_ZN39_INTERNAL_045d9f0b_4_k_cu_7a03dac5_33464cute1_E:
	.zero		1
	.type		_ZN39_INTERNAL_045d9f0b_4_k_cu_7a03dac5_33464cuda3std3__45__cpo6cbeginE,@object
	.size		_ZN39_INTERNAL_045d9f0b_4_k_cu_7a03dac5_33464cuda3std3__45__cpo6cbeginE,(_ZN39_INTERNAL_045d9f0b_4_k_cu_7a03dac5_33464cuda3std3__48in_placeE - _ZN39_INTERNAL_045d9f0b_4_k_cu_7a03dac5_33464cuda3std3__45__cpo6cbeginE)
_ZN39_INTERNAL_045d9f0b_4_k_cu_7a03dac5_33464cuda3std3__45__cpo6cbeginE:
	.zero		1
	.type		_ZN39_INTERNAL_045d9f0b_4_k_cu_7a03dac5_33464cuda3std3__48in_placeE,@object
	.size		_ZN39_INTERNAL_045d9f0b_4_k_cu_7a03dac5_33464cuda3std3__48in_placeE,(_ZN39_INTERNAL_045d9f0b_4_k_cu_7a03dac5_33464cuda3std6ranges3__45__cpo9iter_moveE - _ZN39_INTERNAL_045d9f0b_4_k_cu_7a03dac5_33464cuda3std3__48in_placeE)
_ZN39_INTERNAL_045d9f0b_4_k_cu_7a03dac5_33464cuda3std3__48in_placeE:
	.zero		1
	.type		_ZN39_INTERNAL_045d9f0b_4_k_cu_7a03dac5_33464cuda3std6ranges3__45__cpo9iter_moveE,@object
	.size		_ZN39_INTERNAL_045d9f0b_4_k_cu_7a03dac5_33464cuda3std6ranges3__45__cpo9iter_moveE,(_ZN39_INTERNAL_045d9f0b_4_k_cu_7a03dac5_33464cuda3std3__45__cpo5beginE - _ZN39_INTERNAL_045d9f0b_4_k_cu_7a03dac5_33464cuda3std6ranges3__45__cpo9iter_moveE)
_ZN39_INTERNAL_045d9f0b_4_k_cu_7a03dac5_33464cuda3std6ranges3__45__cpo9iter_moveE:
	.zero		1
	.type		_ZN39_INTERNAL_045d9f0b_4_k_cu_7a03dac5_33464cuda3std3__45__cpo5beginE,@object
	.size		_ZN39_INTERNAL_045d9f0b_4_k_cu_7a03dac5_33464cuda3std3__45__cpo5beginE,(_ZN39_INTERNAL_045d9f0b_4_k_cu_7a03dac5_33464cuda3std3__441_GLOBAL__N__045d9f0b_4_k_cu_7a03dac5_33466ignoreE - _ZN39_INTERNAL_045d9f0b_4_k_cu_7a03dac5_33464cuda3std3__45__cpo5beginE)
_ZN39_INTERNAL_045d9f0b_4_k_cu_7a03dac5_33464cuda3std3__45__cpo5beginE:
	.zero		1
	.type		_ZN39_INTERNAL_045d9f0b_4_k_cu_7a03dac5_33464cuda3std3__441_GLOBAL__N__045d9f0b_4_k_cu_7a03dac5_33466ignoreE,@object
	.size		_ZN39_INTERNAL_045d9f0b_4_k_cu_7a03dac5_33464cuda3std3__441_GLOBAL__N__045d9f0b_4_k_cu_7a03dac5_33466ignoreE,(_ZN39_INTERNAL_045d9f0b_4_k_cu_7a03dac5_33464cute7productE - _ZN39_INTERNAL_045d9f0b_4_k_cu_7a03dac5_33464cuda3std3__441_GLOBAL__N__045d9f0b_4_k_cu_7a03dac5_33466ignoreE)
_ZN39_INTERNAL_045d9f0b_4_k_cu_7a03dac5_33464cuda3std3__441_GLOBAL__N__045d9f0b_4_k_cu_7a03dac5_33466ignoreE:
	.zero		1
	.type		_ZN39_INTERNAL_045d9f0b_4_k_cu_7a03dac5_33464cute7productE,@object
	.size		_ZN39_INTERNAL_045d9f0b_4_k_cu_7a03dac5_33464cute7productE,(_ZN39_INTERNAL_045d9f0b_4_k_cu_7a03dac5_33464cuda3std3__45__cpo3endE - _ZN39_INTERNAL_045d9f0b_4_k_cu_7a03dac5_33464cute7productE)
_ZN39_INTERNAL_045d9f0b_4_k_cu_7a03dac5_33464cute7productE:
	.zero		1
	.type		_ZN39_INTERNAL_045d9f0b_4_k_cu_7a03dac5_33464cuda3std3__45__cpo3endE,@object
	.size		_ZN39_INTERNAL_045d9f0b_4_k_cu_7a03dac5_33464cuda3std3__45__cpo3endE,(_ZN39_INTERNAL_045d9f0b_4_k_cu_7a03dac5_33464cuda3std3__419piecewise_constructE - _ZN39_INTERNAL_045d9f0b_4_k_cu_7a03dac5_33464cuda3std3__45__cpo3endE)
_ZN39_INTERNAL_045d9f0b_4_k_cu_7a03dac5_33464cuda3std3__45__cpo3endE:
	.zero		1
	.type		_ZN39_INTERNAL_045d9f0b_4_k_cu_7a03dac5_33464cuda3std3__419piecewise_constructE,@object
	.size		_ZN39_INTERNAL_045d9f0b_4_k_cu_7a03dac5_33464cuda3std3__419piecewise_constructE,(_ZN39_INTERNAL_045d9f0b_4_k_cu_7a03dac5_33464cuda3std3__45__cpo4cendE - _ZN39_INTERNAL_045d9f0b_4_k_cu_7a03dac5_33464cuda3std3__419piecewise_constructE)
_ZN39_INTERNAL_045d9f0b_4_k_cu_7a03dac5_33464cuda3std3__419piecewise_constructE:
	.zero		1
	.type		_ZN39_INTERNAL_045d9f0b_4_k_cu_7a03dac5_33464cuda3std3__45__cpo4cendE,@object
	.size		_ZN39_INTERNAL_045d9f0b_4_k_cu_7a03dac5_33464cuda3std3__45__cpo4cendE,(_ZN39_INTERNAL_045d9f0b_4_k_cu_7a03dac5_33464cuda3std6ranges3__45__cpo4swapE - _ZN39_INTERNAL_045d9f0b_4_k_cu_7a03dac5_33464cuda3std3__45__cpo4cendE)
_ZN39_INTERNAL_045d9f0b_4_k_cu_7a03dac5_33464cuda3std3__45__cpo4cendE:
	.zero		1
	.type		_ZN39_INTERNAL_045d9f0b_4_k_cu_7a03dac5_33464cuda3std6ranges3__45__cpo4swapE,@object
	.size		_ZN39_INTERNAL_045d9f0b_4_k_cu_7a03dac5_33464cuda3std6ranges3__45__cpo4swapE,(.L_10 - _ZN39_INTERNAL_045d9f0b_4_k_cu_7a03dac5_33464cuda3std6ranges3__45__cpo4swapE)
_ZN39_INTERNAL_045d9f0b_4_k_cu_7a03dac5_33464cuda3std6ranges3__45__cpo4swapE:
	.zero		1
.L_10:


//--------------------- .nv.constant0._ZN7cutlass13device_kernelINS_4gemm6kernel13GemmUniversalIN4cute5tupleIJiiiiEEENS1_10collective13CollectiveMmaINS1_35MainloopSm100TmaUmmaWarpSpecializedILi13ELi2ELi4ENS5_IJNS4_1CILi2EEENSA_ILi1EEESC_EEEEENS5_IJNSA_ILi128EEESF_NSA_ILi64EEEEEENS_10bfloat16_tENS5_IJlSC_lEEESI_SJ_NS4_8TiledMMAINS4_8MMA_AtomIJNS4_26SM100_MMA_F16BF16_2x1SM_SSISI_SI_fLi128ELi128ELNS4_4UMMA5MajorE0ELSO_0ELNSN_7ScaleInE0ELSP_0EEEEEENS4_6LayoutINS5_IJSC_SC_SC_EEENS5_IJNSA_ILi0EEESU_SU_EEEEENS5_IJNS4_10UnderscoreESX_SX_EEEEENS4_18SM100_TMA_2SM_LOADENS4_14ComposedLayoutINS4_7SwizzleILi3ELi4ELi3EEENS4_18smem_ptr_flag_bitsILi16EEENSS_INS5_IJNSA_ILi8EEESG_EEENS5_IJSG_SC_EEEEEEEvNS4_8identityES10_S1A_vS1B_EENS_8epilogue10collective18CollectiveEpilogueINS1D_23Sm100TmaWarpSpecializedILi4ELi2ELi16ELb1ELb0EEEJNS5_IJSG_SF_SG_EEENS5_IJNSS_ISG_SC_EENSS_INS5_IJNSA_ILi16EEESB_EEENS5_IJSC_SG_EEEEEEEESI_SJ_SI_SJ_NS1D_6fusion15FusionCallbacksIS1H_NS1P_13LinCombEltActINS1D_6thread4GELUESI_fSI_fLNS_15FloatRoundStyleE2EEES1I_S1O_JEEENS4_5SM1004TMEM4LOAD26SM100_TMEM_LOAD_32dp32b16xENS4_13SM90_TMA_LOADENS11_INS12_ILi1ELi4ELi3EEES15_NSS_INS5_IJS16_S1K_EEENS5_IJS1K_SC_EEEEEEENS4_39AutoVectorizingCopyWithAssumedAlignmentILi128EEENS4_14SM90_TMA_STOREES26_S28_S28_EEEvvEEEEvNT_6ParamsE --------------------------
	.section	.nv.constant0._ZN7cutlass13device_kernelINS_4gemm6kernel13GemmUniversalIN4cute5tupleIJiiiiEEENS1_10collective13CollectiveMmaINS1_35MainloopSm100TmaUmmaWarpSpecializedILi13ELi2ELi4ENS5_IJNS4_1CILi2EEENSA_ILi1EEESC_EEEEENS5_IJNSA_ILi128EEESF_NSA_ILi64EEEEEENS_10bfloat16_tENS5_IJlSC_lEEESI_SJ_NS4_8TiledMMAINS4_8MMA_AtomIJNS4_26SM100_MMA_F16BF16_2x1SM_SSISI_SI_fLi128ELi128ELNS4_4UMMA5MajorE0ELSO_0ELNSN_7ScaleInE0ELSP_0EEEEEENS4_6LayoutINS5_IJSC_SC_SC_EEENS5_IJNSA_ILi0EEESU_SU_EEEEENS5_IJNS4_10UnderscoreESX_SX_EEEEENS4_18SM100_TMA_2SM_LOADENS4_14ComposedLayoutINS4_7SwizzleILi3ELi4ELi3EEENS4_18smem_ptr_flag_bitsILi16EEENSS_INS5_IJNSA_ILi8EEESG_EEENS5_IJSG_SC_EEEEEEEvNS4_8identityES10_S1A_vS1B_EENS_8epilogue10collective18CollectiveEpilogueINS1D_23Sm100TmaWarpSpecializedILi4ELi2ELi16ELb1ELb0EEEJNS5_IJSG_SF_SG_EEENS5_IJNSS_ISG_SC_EENSS_INS5_IJNSA_ILi16EEESB_EEENS5_IJSC_SG_EEEEEEEESI_SJ_SI_SJ_NS1D_6fusion15FusionCallbacksIS1H_NS1P_13LinCombEltActINS1D_6thread4GELUESI_fSI_fLNS_15FloatRoundStyleE2EEES1I_S1O_JEEENS4_5SM1004TMEM4LOAD26SM100_TMEM_LOAD_32dp32b16xENS4_13SM90_TMA_LOADENS11_INS12_ILi1ELi4ELi3EEES15_NSS_INS5_IJS16_S1K_EEENS5_IJS1K_SC_EEEEEEENS4_39AutoVectorizingCopyWithAssumedAlignmentILi128EEENS4_14SM90_TMA_STOREES26_S28_S28_EEEvvEEEEvNT_6ParamsE,"a",@progbits
	.sectionflags	@""
	.align	4
.nv.constant0._ZN7cutlass13device_kernelINS_4gemm6kernel13GemmUniversalIN4cute5tupleIJiiiiEEENS1_10collective13CollectiveMmaINS1_35MainloopSm100TmaUmmaWarpSpecializedILi13ELi2ELi4ENS5_IJNS4_1CILi2EEENSA_ILi1EEESC_EEEEENS5_IJNSA_ILi128EEESF_NSA_ILi64EEEEEENS_10bfloat16_tENS5_IJlSC_lEEESI_SJ_NS4_8TiledMMAINS4_8MMA_AtomIJNS4_26SM100_MMA_F16BF16_2x1SM_SSISI_SI_fLi128ELi128ELNS4_4UMMA5MajorE0ELSO_0ELNSN_7ScaleInE0ELSP_0EEEEEENS4_6LayoutINS5_IJSC_SC_SC_EEENS5_IJNSA_ILi0EEESU_SU_EEEEENS5_IJNS4_10UnderscoreESX_SX_EEEEENS4_18SM100_TMA_2SM_LOADENS4_14ComposedLayoutINS4_7SwizzleILi3ELi4ELi3EEENS4_18smem_ptr_flag_bitsILi16EEENSS_INS5_IJNSA_ILi8EEESG_EEENS5_IJSG_SC_EEEEEEEvNS4_8identityES10_S1A_vS1B_EENS_8epilogue10collective18CollectiveEpilogueINS1D_23Sm100TmaWarpSpecializedILi4ELi2ELi16ELb1ELb0EEEJNS5_IJSG_SF_SG_EEENS5_IJNSS_ISG_SC_EENSS_INS5_IJNSA_ILi16EEESB_EEENS5_IJSC_SG_EEEEEEEESI_SJ_SI_SJ_NS1D_6fusion15FusionCallbacksIS1H_NS1P_13LinCombEltActINS1D_6thread4GELUESI_fSI_fLNS_15FloatRoundStyleE2EEES1I_S1O_JEEENS4_5SM1004TMEM4LOAD26SM100_TMEM_LOAD_32dp32b16xENS4_13SM90_TMA_LOADENS11_INS12_ILi1ELi4ELi3EEES15_NSS_INS5_IJS16_S1K_EEENS5_IJS1K_SC_EEEEEEENS4_39AutoVectorizingCopyWithAssumedAlignmentILi128EEENS4_14SM90_TMA_STOREES26_S28_S28_EEEvvEEEEvNT_6ParamsE:
	.zero		2944


//--------------------- SYMBOLS --------------------------

	.type		.nv.reservedSmem.offset0,@object
	.size		.nv.reservedSmem.offset0,0x4
	.type		.nv.reservedSmem.cap,@object
	.size		.nv.reservedSmem.cap,0x4
	.type		__assertfail,@function
